	.target	sm_80

	.elftype	@"ET_EXEC"


//--------------------- .note.nv.tkinfo           --------------------------
	.section	.note.nv.tkinfo,"",@"SHT_NOTE"
	.sectionflags	@"SHF_NOTE_NV_TKINFO"
	.tkinfo
        /*0018*/ 	.word	0x00000002
        /*0030*/ 	.string	""
        /*0030*/ 	.string	"ptxas"
        /*0030*/ 	.string	"Cuda compilation tools, release 13.0, V13.0.88"
        /*0030*/ 	.string	"Build cuda_13.0.r13.0/compiler.36424714_0"
        /*0030*/ 	.string	"-v  -suppress-debug-info  -lineinfo  -arch sm_80 "



//--------------------- .note.nv.cuinfo           --------------------------
	.section	.note.nv.cuinfo,"",@"SHT_NOTE"
	.sectionflags	@"SHF_NOTE_NV_CUINFO"
        /*0018*/ 	.short	0x0002
        /*001a*/ 	.short	0x0050
        /*001c*/ 	.short	0x0082
	.zero		2


//--------------------- .nv.info                  --------------------------
	.section	.nv.info,"",@"SHT_CUDA_INFO"
	.align	4


	//----- nvinfo : EIATTR_REGCOUNT
	.align		4
        /*0000*/ 	.byte	0x04, 0x2f
        /*0002*/ 	.short	(.L_1 - .L_0)
	.align		4
.L_0:
        /*0004*/ 	.word	index@(matmul_kernel)
        /*0008*/ 	.word	0x000000ff


	//----- nvinfo : EIATTR_FRAME_SIZE
	.align		4
.L_1:
        /*000c*/ 	.byte	0x04, 0x11
        /*000e*/ 	.short	(.L_3 - .L_2)
	.align		4
.L_2:
        /*0010*/ 	.word	index@(matmul_kernel)
        /*0014*/ 	.word	0x00000218


	//----- nvinfo : EIATTR_MIN_STACK_SIZE
	.align		4
.L_3:
        /*0018*/ 	.byte	0x04, 0x12
        /*001a*/ 	.short	(.L_5 - .L_4)
	.align		4
.L_4:
        /*001c*/ 	.word	index@(matmul_kernel)
        /*0020*/ 	.word	0x00000218
.L_5:


//--------------------- .nv.info.matmul_kernel    --------------------------
	.section	.nv.info.matmul_kernel,"",@"SHT_CUDA_INFO"
	.sectionflags	@""
	.align	4


	//----- nvinfo : EIATTR_CUDA_API_VERSION
	.align		4
        /*0000*/ 	.byte	0x04, 0x37
        /*0002*/ 	.short	(.L_7 - .L_6)
.L_6:
        /*0004*/ 	.word	0x00000082


	//----- nvinfo : EIATTR_SW2861232_WAR
	.align		4
.L_7:
        /*0008*/ 	.byte	0x01, 0x35
	.zero		2


	//----- nvinfo : EIATTR_PARAM_CBANK
	.align		4
        /*000c*/ 	.byte	0x04, 0x0a
        /*000e*/ 	.short	(.L_9 - .L_8)
	.align		4
.L_8:
        /*0010*/ 	.word	index@(.nv.constant0.matmul_kernel)
        /*0014*/ 	.short	0x0160
        /*0016*/ 	.short	0x0050


	//----- nvinfo : EIATTR_CBANK_PARAM_SIZE
	.align		4
.L_9:
        /*0018*/ 	.byte	0x03, 0x19
        /*001a*/ 	.short	0x0050


	//----- nvinfo : EIATTR_KPARAM_INFO
	.align		4
        /*001c*/ 	.byte	0x04, 0x17
        /*001e*/ 	.short	(.L_11 - .L_10)
.L_10:
        /*0020*/ 	.word	0x00000000
        /*0024*/ 	.short	0x000d
        /*0026*/ 	.short	0x0048
        /*0028*/ 	.byte	0x00, 0xf4, 0x21, 0x00


	//----- nvinfo : EIATTR_KPARAM_INFO
	.align		4
.L_11:
        /*002c*/ 	.byte	0x04, 0x17
        /*002e*/ 	.short	(.L_13 - .L_12)
.L_12:
        /*0030*/ 	.word	0x00000000
        /*0034*/ 	.short	0x000c
        /*0036*/ 	.short	0x0040
        /*0038*/ 	.byte	0x00, 0xf4, 0x21, 0x00


	//----- nvinfo : EIATTR_KPARAM_INFO
	.align		4
.L_13:
        /*003c*/ 	.byte	0x04, 0x17
        /*003e*/ 	.short	(.L_15 - .L_14)
.L_14:
        /*0040*/ 	.word	0x00000000
        /*0044*/ 	.short	0x000b
        /*0046*/ 	.short	0x0038
        /*0048*/ 	.byte	0x00, 0xf0, 0x11, 0x00


	//----- nvinfo : EIATTR_KPARAM_INFO
	.align		4
.L_15:
        /*004c*/ 	.byte	0x04, 0x17
        /*004e*/ 	.short	(.L_17 - .L_16)
.L_16:
        /*0050*/ 	.word	0x00000000
        /*0054*/ 	.short	0x000a
        /*0056*/ 	.short	0x0034
        /*0058*/ 	.byte	0x00, 0xf0, 0x11, 0x00


	//----- nvinfo : EIATTR_KPARAM_INFO
	.align		4
.L_17:
        /*005c*/ 	.byte	0x04, 0x17
        /*005e*/ 	.short	(.L_19 - .L_18)
.L_18:
        /*0060*/ 	.word	0x00000000
        /*0064*/ 	.short	0x0009
        /*0066*/ 	.short	0x0030
        /*0068*/ 	.byte	0x00, 0xf0, 0x11, 0x00


	//----- nvinfo : EIATTR_KPARAM_INFO
	.align		4
.L_19:
        /*006c*/ 	.byte	0x04, 0x17
        /*006e*/ 	.short	(.L_21 - .L_20)
.L_20:
        /*0070*/ 	.word	0x00000000
        /*0074*/ 	.short	0x0008
        /*0076*/ 	.short	0x002c
        /*0078*/ 	.byte	0x00, 0xf0, 0x11, 0x00


	//----- nvinfo : EIATTR_KPARAM_INFO
	.align		4
.L_21:
        /*007c*/ 	.byte	0x04, 0x17
        /*007e*/ 	.short	(.L_23 - .L_22)
.L_22:
        /*0080*/ 	.word	0x00000000
        /*0084*/ 	.short	0x0007
        /*0086*/ 	.short	0x0028
        /*0088*/ 	.byte	0x00, 0xf0, 0x11, 0x00


	//----- nvinfo : EIATTR_KPARAM_INFO
	.align		4
.L_23:
        /*008c*/ 	.byte	0x04, 0x17
        /*008e*/ 	.short	(.L_25 - .L_24)
.L_24:
        /*0090*/ 	.word	0x00000000
        /*0094*/ 	.short	0x0006
        /*0096*/ 	.short	0x0024
        /*0098*/ 	.byte	0x00, 0xf0, 0x11, 0x00


	//----- nvinfo : EIATTR_KPARAM_INFO
	.align		4
.L_25:
        /*009c*/ 	.byte	0x04, 0x17
        /*009e*/ 	.short	(.L_27 - .L_26)
.L_26:
        /*00a0*/ 	.word	0x00000000
        /*00a4*/ 	.short	0x0005
        /*00a6*/ 	.short	0x0020
        /*00a8*/ 	.byte	0x00, 0xf0, 0x11, 0x00


	//----- nvinfo : EIATTR_KPARAM_INFO
	.align		4
.L_27:
        /*00ac*/ 	.byte	0x04, 0x17
        /*00ae*/ 	.short	(.L_29 - .L_28)
.L_28:
        /*00b0*/ 	.word	0x00000000
        /*00b4*/ 	.short	0x0004
        /*00b6*/ 	.short	0x001c
        /*00b8*/ 	.byte	0x00, 0xf0, 0x11, 0x00


	//----- nvinfo : EIATTR_KPARAM_INFO
	.align		4
.L_29:
        /*00bc*/ 	.byte	0x04, 0x17
        /*00be*/ 	.short	(.L_31 - .L_30)
.L_30:
        /*00c0*/ 	.word	0x00000000
        /*00c4*/ 	.short	0x0003
        /*00c6*/ 	.short	0x0018
        /*00c8*/ 	.byte	0x00, 0xf0, 0x11, 0x00


	//----- nvinfo : EIATTR_KPARAM_INFO
	.align		4
.L_31:
        /*00cc*/ 	.byte	0x04, 0x17
        /*00ce*/ 	.short	(.L_33 - .L_32)
.L_32:
        /*00d0*/ 	.word	0x00000000
        /*00d4*/ 	.short	0x0002
        /*00d6*/ 	.short	0x0010
        /*00d8*/ 	.byte	0x00, 0xf4, 0x21, 0x00


	//----- nvinfo : EIATTR_KPARAM_INFO
	.align		4
.L_33:
        /*00dc*/ 	.byte	0x04, 0x17
        /*00de*/ 	.short	(.L_35 - .L_34)
.L_34:
        /*00e0*/ 	.word	0x00000000
        /*00e4*/ 	.short	0x0001
        /*00e6*/ 	.short	0x0008
        /*00e8*/ 	.byte	0x00, 0xf4, 0x21, 0x00


	//----- nvinfo : EIATTR_KPARAM_INFO
	.align		4
.L_35:
        /*00ec*/ 	.byte	0x04, 0x17
        /*00ee*/ 	.short	(.L_37 - .L_36)
.L_36:
        /*00f0*/ 	.word	0x00000000
        /*00f4*/ 	.short	0x0000
        /*00f6*/ 	.short	0x0000
        /*00f8*/ 	.byte	0x00, 0xf4, 0x21, 0x00


	//----- nvinfo : EIATTR_MAXREG_COUNT
	.align		4
.L_37:
        /*00fc*/ 	.byte	0x03, 0x1b
        /*00fe*/ 	.short	0x00ff


	//----- nvinfo : EIATTR_NUM_BARRIERS
	.align		4
        /*0100*/ 	.byte	0x02, 0x4c
        /*0102*/ 	.byte	0x01
	.zero		1


	//----- nvinfo : EIATTR_ANNOTATIONS
	.align		4
        /*0104*/ 	.byte	0x04, 0x55
        /*0106*/ 	.short	(.L_39 - .L_38)


	//   ....[0]....
.L_38:
        /*0108*/ 	.word	0x00000001
        /*010c*/ 	.byte	0x90, 0x05, 0x00, 0x00, 0x01, 0x00, 0x00, 0x00, 0xd0, 0x19, 0x00, 0x00, 0x01, 0x00, 0x00, 0x00
        /* <DEDUP_REMOVED lines=71> */
        /*058c*/ 	.byte	0x30, 0x53, 0x00, 0x00, 0x01, 0x00, 0x00, 0x00, 0xf0, 0x59, 0x00, 0x00


	//----- nvinfo : EIATTR_MERCURY_ISA_VERSION
	.align		4
.L_39:
        /*0598*/ 	.byte	0x03, 0x5f
        /*059a*/ 	.short	0x0000


	//----- nvinfo : EIATTR_EXIT_INSTR_OFFSETS
	.align		4
        /*059c*/ 	.byte	0x04, 0x1c
        /*059e*/ 	.short	(.L_41 - .L_40)


	//   ....[0]....
.L_40:
        /*05a0*/ 	.word	0x000085e0


	//   ....[1]....
        /*05a4*/ 	.word	0x00008610


	//----- nvinfo : EIATTR_REQNTID
	.align		4
.L_41:
        /*05a8*/ 	.byte	0x04, 0x10
        /*05aa*/ 	.short	(.L_43 - .L_42)
.L_42:
        /*05ac*/ 	.word	0x00000080
        /*05b0*/ 	.word	0x00000001
        /*05b4*/ 	.word	0x00000001
.L_43:


//--------------------- .nv.callgraph             --------------------------
	.section	.nv.callgraph,"",@"SHT_CUDA_CALLGRAPH"
	.align	4
	.sectionentsize	8
	.align		4
        /*0000*/ 	.word	0x00000000
	.align		4
        /*0004*/ 	.word	0xffffffff
	.align		4
        /*0008*/ 	.word	0x00000000
	.align		4
        /*000c*/ 	.word	0xfffffffe
	.align		4
        /*0010*/ 	.word	0x00000000
	.align		4
        /*0014*/ 	.word	0xfffffffd
	.align		4
        /*0018*/ 	.word	0x00000000
	.align		4
        /*001c*/ 	.word	0xfffffffc


//--------------------- .nv.rel.action            --------------------------
	.section	.nv.rel.action,"",@"SHT_CUDA_RELOCINFO"
	.align	8
	.sectionentsize	8
        /*0000*/ 	.byte	0x73, 0x00, 0x00, 0x00, 0x00, 0x00, 0x00, 0x00, 0x00, 0x00, 0x00, 0x11, 0x25, 0x00, 0x05, 0x36


//--------------------- .nv.constant0.matmul_kernel --------------------------
	.section	.nv.constant0.matmul_kernel,"a",@progbits
	.sectionflags	@""
	.align	4
.nv.constant0.matmul_kernel:
	.zero		432


//--------------------- .text.matmul_kernel       --------------------------
	.section	.text.matmul_kernel,"ax",@progbits
	.sectioninfo	@"SHI_REGISTERS=255"
	.align	128
        .global         matmul_kernel
        .type           matmul_kernel,@function
        .size           matmul_kernel,(.L_x_5 - matmul_kernel)
        .other          matmul_kernel,@"STO_CUDA_ENTRY STV_DEFAULT"
matmul_kernel:
.text.matmul_kernel:
[----:B------:R-:W-:Y:S02]  /*0000*/  IMAD.MOV.U32 R1, RZ, RZ, c[0x0][0x28] ;  /* 0x00000a00ff017624 */ /* 0x000fe400078e00ff */
[----:B------:R-:W-:Y:S01]  /*0010*/  IMAD.MOV.U32 R0, RZ, RZ, c[0x0][0x17c] ;  /* 0x00005f00ff007624 */ /* 0x000fe200078e00ff */
[----:B------:R-:W0:Y:S01]  /*0020*/  S2R R5, SR_CTAID.X ;  /* 0x0000000000057919 */ /* 0x000e220000002500 */
[----:B------:R-:W-:Y:S01]  /*0030*/  ULDC.64 UR4, c[0x0][0x118] ;  /* 0x0000460000047ab9 */ /* 0x000fe20000000a00 */
[----:B------:R-:W-:Y:S02]  /*0040*/  IADD3 R1, R1, -0x218, RZ ;  /* 0xfffffde801017810 */ /* 0x000fe40007ffe0ff */
[----:B------:R-:W-:Y:S01]  /*0050*/  IADD3 R0, R0, 0x3f, RZ ;  /* 0x0000003f00007810 */ /* 0x000fe20007ffe0ff */
[----:B------:R-:W1:Y:S03]  /*0060*/  S2R R36, SR_TID.X ;  /* 0x0000000000247919 */ /* 0x000e660000002100 */
[----:B------:R-:W-:-:S04]  /*0070*/  SHF.R.S32.HI R3, RZ, 0x1f, R0 ;  /* 0x0000001fff037819 */ /* 0x000fc80000011400 */
[----:B------:R-:W-:-:S04]  /*0080*/  LEA.HI R3, R3, R0, RZ, 0x6 ;  /* 0x0000000003037211 */ /* 0x000fc800078f30ff */
[----:B------:R-:W-:-:S05]  /*0090*/  SHF.R.S32.HI R3, RZ, 0x6, R3 ;  /* 0x00000006ff037819 */ /* 0x000fca0000011403 */
[----:B------:R-:W-:Y:S01]  /*00a0*/  IMAD.SHL.U32 R4, R3, 0x4, RZ ;  /* 0x0000000403047824 */ /* 0x000fe200078e00ff */
[----:B0-----:R-:W-:-:S04]  /*00b0*/  IABS R8, R5 ;  /* 0x0000000500087213 */ /* 0x001fc80000000000 */
[-C--:B------:R-:W-:Y:S02]  /*00c0*/  IABS R7, R4.reuse ;  /* 0x0000000400077213 */ /* 0x080fe40000000000 */
[----:B------:R-:W-:Y:S02]  /*00d0*/  IABS R10, R4 ;  /* 0x00000004000a7213 */ /* 0x000fe40000000000 */
[----:B------:R-:W0:Y:S01]  /*00e0*/  I2F.RP R0, R7 ;  /* 0x0000000700007306 */ /* 0x000e220000209400 */
[C---:B-1----:R-:W-:Y:S02]  /*00f0*/  LOP3.LUT R35, R36.reuse, 0x7f, RZ, 0xc0, !PT ;  /* 0x0000007f24237812 */ /* 0x042fe400078ec0ff */
[----:B------:R-:W-:-:S05]  /*0100*/  LOP3.LUT R16, R36, 0x60, RZ, 0xc0, !PT ;  /* 0x0000006024107812 */ /* 0x000fca00078ec0ff */
[----:B0-----:R-:W0:Y:S02]  /*0110*/  MUFU.RCP R0, R0 ;  /* 0x0000000000007308 */ /* 0x001e240000001000 */
[----:B0-----:R-:W-:Y:S01]  /*0120*/  IADD3 R2, R0, 0xffffffe, RZ ;  /* 0x0ffffffe00027810 */ /* 0x001fe20007ffe0ff */
[----:B------:R-:W-:-:S05]  /*0130*/  IMAD.MOV R0, RZ, RZ, -R10 ;  /* 0x000000ffff007224 */ /* 0x000fca00078e0a0a */
[----:B------:R0:W1:Y:S02]  /*0140*/  F2I.FTZ.U32.TRUNC.NTZ R3, R2 ;  /* 0x0000000200037305 */ /* 0x000064000021f000 */
[----:B0-----:R-:W-:Y:S02]  /*0150*/  IMAD.MOV.U32 R2, RZ, RZ, RZ ;  /* 0x000000ffff027224 */ /* 0x001fe400078e00ff */
[----:B-1----:R-:W-:-:S04]  /*0160*/  IMAD.MOV R6, RZ, RZ, -R3 ;  /* 0x000000ffff067224 */ /* 0x002fc800078e0a03 */
[----:B------:R-:W-:Y:S02]  /*0170*/  IMAD R9, R6, R7, RZ ;  /* 0x0000000706097224 */ /* 0x000fe400078e02ff */
[----:B------:R-:W-:Y:S02]  /*0180*/  IMAD.MOV.U32 R6, RZ, RZ, R8 ;  /* 0x000000ffff067224 */ /* 0x000fe400078e0008 */
[----:B------:R-:W-:-:S06]  /*0190*/  IMAD.HI.U32 R3, R3, R9, R2 ;  /* 0x0000000903037227 */ /* 0x000fcc00078e0002 */
[----:B------:R-:W-:-:S04]  /*01a0*/  IMAD.HI.U32 R3, R3, R6, RZ ;  /* 0x0000000603037227 */ /* 0x000fc800078e00ff */
[----:B------:R-:W-:-:S05]  /*01b0*/  IMAD R0, R3, R0, R6 ;  /* 0x0000000003007224 */ /* 0x000fca00078e0206 */
[----:B------:R-:W-:-:S13]  /*01c0*/  ISETP.GT.U32.AND P1, PT, R7, R0, PT ;  /* 0x000000000700720c */ /* 0x000fda0003f24070 */
[----:B------:R-:W-:Y:S01]  /*01d0*/  @!P1 IMAD.IADD R0, R0, 0x1, -R7 ;  /* 0x0000000100009824 */ /* 0x000fe200078e0a07 */
[----:B------:R-:W-:Y:S02]  /*01e0*/  @!P1 IADD3 R3, R3, 0x1, RZ ;  /* 0x0000000103039810 */ /* 0x000fe40007ffe0ff */
[----:B------:R-:W-:Y:S02]  /*01f0*/  ISETP.NE.AND P1, PT, R4, RZ, PT ;  /* 0x000000ff0400720c */ /* 0x000fe40003f25270 */
[----:B------:R-:W-:Y:S02]  /*0200*/  ISETP.GE.U32.AND P0, PT, R0, R7, PT ;  /* 0x000000070000720c */ /* 0x000fe40003f06070 */
[----:B------:R-:W-:-:S04]  /*0210*/  LOP3.LUT R0, R5, R4, RZ, 0x3c, !PT ;  /* 0x0000000405007212 */ /* 0x000fc800078e3cff */
[----:B------:R-:W-:Y:S01]  /*0220*/  ISETP.GE.AND P2, PT, R0, RZ, PT ;  /* 0x000000ff0000720c */ /* 0x000fe20003f46270 */
[----:B------:R-:W-:-:S05]  /*0230*/  IMAD.MOV.U32 R0, RZ, RZ, c[0x0][0x178] ;  /* 0x00005e00ff007624 */ /* 0x000fca00078e00ff */
[----:B------:R-:W-:Y:S02]  /*0240*/  IADD3 R0, R0, 0xff, RZ ;  /* 0x000000ff00007810 */ /* 0x000fe40007ffe0ff */
[----:B------:R-:W-:-:S05]  /*0250*/  @P0 IADD3 R3, R3, 0x1, RZ ;  /* 0x0000000103030810 */ /* 0x000fca0007ffe0ff */
[----:B------:R-:W-:Y:S01]  /*0260*/  IMAD.MOV.U32 R2, RZ, RZ, R3 ;  /* 0x000000ffff027224 */ /* 0x000fe200078e0003 */
[----:B------:R-:W-:-:S03]  /*0270*/  SHF.R.S32.HI R3, RZ, 0x1f, R0 ;  /* 0x0000001fff037819 */ /* 0x000fc60000011400 */
[----:B------:R-:W-:Y:S01]  /*0280*/  @!P2 IMAD.MOV R2, RZ, RZ, -R2 ;  /* 0x000000ffff02a224 */ /* 0x000fe200078e0a02 */
[----:B------:R-:W-:Y:S02]  /*0290*/  @!P1 LOP3.LUT R2, RZ, R4, RZ, 0x33, !PT ;  /* 0x00000004ff029212 */ /* 0x000fe400078e33ff */
[----:B------:R-:W-:-:S03]  /*02a0*/  LEA.HI R3, R3, R0, RZ, 0x8 ;  /* 0x0000000003037211 */ /* 0x000fc600078f40ff */
[----:B------:R-:W-:Y:S02]  /*02b0*/  IMAD.SHL.U32 R8, R2, 0x4, RZ ;  /* 0x0000000402087824 */ /* 0x000fe400078e00ff */
[----:B------:R-:W-:-:S03]  /*02c0*/  IMAD.MOV R2, RZ, RZ, -R2 ;  /* 0x000000ffff027224 */ /* 0x000fc600078e0a02 */
[----:B------:R-:W-:Y:S01]  /*02d0*/  LEA.HI.SX32 R3, R3, -R8, 0x18 ;  /* 0x8000000803037211 */ /* 0x000fe200078fc2ff */
[----:B------:R-:W-:-:S03]  /*02e0*/  IMAD R4, R4, R2, R5 ;  /* 0x0000000204047224 */ /* 0x000fc600078e0205 */
[----:B------:R-:W-:Y:S02]  /*02f0*/  IMNMX R11, R3, 0x4, PT ;  /* 0x00000004030b7817 */ /* 0x000fe40003800200 */
[----:B------:R-:W-:Y:S02]  /*0300*/  IABS R9, R4 ;  /* 0x0000000400097213 */ /* 0x000fe40000000000 */
[----:B------:R-:W-:-:S04]  /*0310*/  IABS R7, R11 ;  /* 0x0000000b00077213 */ /* 0x000fc80000000000 */
[----:B------:R-:W0:Y:S08]  /*0320*/  I2F.RP R0, R7 ;  /* 0x0000000700007306 */ /* 0x000e300000209400 */
[----:B0-----:R-:W0:Y:S02]  /*0330*/  MUFU.RCP R0, R0 ;  /* 0x0000000000007308 */ /* 0x001e240000001000 */
[----:B0-----:R-:W-:-:S06]  /*0340*/  IADD3 R3, R0, 0xffffffe, RZ ;  /* 0x0ffffffe00037810 */ /* 0x001fcc0007ffe0ff */
[----:B------:R-:W0:Y:S02]  /*0350*/  F2I.FTZ.U32.TRUNC.NTZ R3, R3 ;  /* 0x0000000300037305 */ /* 0x000e24000021f000 */
[----:B0-----:R-:W-:-:S04]  /*0360*/  IMAD.MOV R6, RZ, RZ, -R3 ;  /* 0x000000ffff067224 */ /* 0x001fc800078e0a03 */
[----:B------:R-:W-:Y:S01]  /*0370*/  IMAD.MOV.U32 R2, RZ, RZ, R6 ;  /* 0x000000ffff027224 */ /* 0x000fe200078e0006 */
[----:B------:R-:W-:-:S03]  /*0380*/  IABS R6, R11 ;  /* 0x0000000b00067213 */ /* 0x000fc60000000000 */
[----:B------:R-:W-:Y:S02]  /*0390*/  IMAD R5, R2, R7, RZ ;  /* 0x0000000702057224 */ /* 0x000fe400078e02ff */
[----:B------:R-:W-:Y:S02]  /*03a0*/  IMAD.MOV.U32 R2, RZ, RZ, RZ ;  /* 0x000000ffff027224 */ /* 0x000fe400078e00ff */
[----:B------:R-:W-:Y:S02]  /*03b0*/  IMAD.MOV R0, RZ, RZ, -R6 ;  /* 0x000000ffff007224 */ /* 0x000fe400078e0a06 */
[----:B------:R-:W-:-:S04]  /*03c0*/  IMAD.HI.U32 R2, R3, R5, R2 ;  /* 0x0000000503027227 */ /* 0x000fc800078e0002 */
[----:B------:R-:W-:Y:S02]  /*03d0*/  IMAD.MOV.U32 R6, RZ, RZ, c[0x0][0x180] ;  /* 0x00006000ff067624 */ /* 0x000fe400078e00ff */
[----:B------:R-:W-:-:S03]  /*03e0*/  IMAD.HI.U32 R2, R2, R9, RZ ;  /* 0x0000000902027227 */ /* 0x000fc600078e00ff */
[----:B------:R-:W-:Y:S01]  /*03f0*/  IADD3 R6, R6, 0x1f, RZ ;  /* 0x0000001f06067810 */ /* 0x000fe20007ffe0ff */
[----:B------:R-:W-:-:S05]  /*0400*/  IMAD R0, R2, R0, R9 ;  /* 0x0000000002007224 */ /* 0x000fca00078e0209 */
[----:B------:R-:W-:-:S13]  /*0410*/  ISETP.GT.U32.AND P1, PT, R7, R0, PT ;  /* 0x000000000700720c */ /* 0x000fda0003f24070 */
[----:B------:R-:W-:Y:S01]  /*0420*/  @!P1 IMAD.IADD R0, R0, 0x1, -R7 ;  /* 0x0000000100009824 */ /* 0x000fe200078e0a07 */
[----:B------:R-:W-:Y:S02]  /*0430*/  @!P1 IADD3 R2, R2, 0x1, RZ ;  /* 0x0000000102029810 */ /* 0x000fe40007ffe0ff */
[----:B------:R-:W-:Y:S02]  /*0440*/  ISETP.NE.AND P1, PT, R11, RZ, PT ;  /* 0x000000ff0b00720c */ /* 0x000fe40003f25270 */
[----:B------:R-:W-:Y:S02]  /*0450*/  ISETP.GE.U32.AND P0, PT, R0, R7, PT ;  /* 0x000000070000720c */ /* 0x000fe40003f06070 */
[----:B------:R-:W-:-:S04]  /*0460*/  LOP3.LUT R0, R4, R11, RZ, 0x3c, !PT ;  /* 0x0000000b04007212 */ /* 0x000fc800078e3cff */
[----:B------:R-:W-:-:S07]  /*0470*/  ISETP.GE.AND P2, PT, R0, RZ, PT ;  /* 0x000000ff0000720c */ /* 0x000fce0003f46270 */
[----:B------:R-:W-:Y:S02]  /*0480*/  @P0 IADD3 R2, R2, 0x1, RZ ;  /* 0x0000000102020810 */ /* 0x000fe40007ffe0ff */
[----:B------:R-:W-:-:S04]  /*0490*/  ISETP.GT.AND P0, PT, R6, 0x1f, PT ;  /* 0x0000001f0600780c */ /* 0x000fc80003f04270 */
[----:B------:R-:W-:Y:S01]  /*04a0*/  @!P2 IMAD.MOV R2, RZ, RZ, -R2 ;  /* 0x000000ffff02a224 */ /* 0x000fe200078e0a02 */
[----:B------:R-:W-:-:S05]  /*04b0*/  @!P1 LOP3.LUT R2, RZ, R11, RZ, 0x33, !PT ;  /* 0x0000000bff029212 */ /* 0x000fca00078e33ff */
[----:B------:R-:W-:Y:S02]  /*04c0*/  IMAD.MOV R0, RZ, RZ, -R2 ;  /* 0x000000ffff007224 */ /* 0x000fe400078e0a02 */
[----:B------:R-:W-:Y:S02]  /*04d0*/  IMAD.SHL.U32 R224, R2, 0x40, RZ ;  /* 0x0000004002e07824 */ /* 0x000fe400078e00ff */
[----:B------:R-:W-:-:S04]  /*04e0*/  IMAD R0, R11, R0, R4 ;  /* 0x000000000b007224 */ /* 0x000fc800078e0204 */
[----:B------:R-:W-:-:S04]  /*04f0*/  IMAD.IADD R0, R8, 0x1, R0 ;  /* 0x0000000108007824 */ /* 0x000fc800078e0200 */
[----:B------:R-:W-:Y:S02]  /*0500*/  IMAD R228, R0, 0x100, R35 ;  /* 0x0000010000e47824 */ /* 0x000fe400078e0223 */
[----:B------:R-:W-:-:S03]  /*0510*/  IMAD.MOV.U32 R0, RZ, RZ, c[0x0][0x180] ;  /* 0x00006000ff007624 */ /* 0x000fc600078e00ff */
[----:B------:R-:W-:Y:S01]  /*0520*/  IADD3 R244, R228, 0x80, RZ ;  /* 0x00000080e4f47810 */ /* 0x000fe20007ffe0ff */
[----:B------:R-:W-:Y:S05]  /*0530*/  @P0 BRA `(.L_x_0) ;  /* 0x0000023000000947 */ /* 0x000fea0003800000 */
[----:B------:R-:W-:Y:S01]  /*0540*/  IMAD.SHL.U32 R0, R36, 0x100, RZ ;  /* 0x0000010024007824 */ /* 0x000fe200078e00ff */
[----:B------:R-:W-:Y:S01]  /*0550*/  CS2R R8, SRZ ;  /* 0x0000000000087805 */ /* 0x000fe2000001ff00 */
[----:B------:R-:W-:Y:S01]  /*0560*/  CS2R R10, SRZ ;  /* 0x00000000000a7805 */ /* 0x000fe2000001ff00 */
[----:B------:R-:W-:Y:S01]  /*0570*/  CS2R R4, SRZ ;  /* 0x0000000000047805 */ /* 0x000fe2000001ff00 */
[----:B------:R-:W-:Y:S01]  /*0580*/  CS2R R6, SRZ ;  /* 0x0000000000067805 */ /* 0x000fe2000001ff00 */
[----:B------:R0:W-:Y:S01]  /*0590*/  STL [R1+0x1f4], R0 ;  /* 0x0001f40001007387 */ /* 0x0001e20000100800 */
[----:B------:R-:W-:Y:S01]  /*05a0*/  CS2R R12, SRZ ;  /* 0x00000000000c7805 */ /* 0x000fe2000001ff00 */
        /* <DEDUP_REMOVED lines=27> */
[----:B------:R-:W-:Y:S05]  /*0760*/  BRA `(.L_x_1) ;  /* 0x0000528000007947 */ /* 0x000fea0003800000 */
.L_x_0:
[----:B------:R-:W-:Y:S01]  /*0770*/  IABS R10, c[0x0][0x178] ;  /* 0x00005e00000a7a13 */ /* 0x000fe20000000000 */
[----:B------:R-:W-:Y:S01]  /*0780*/  IMAD.SHL.U32 R186, R36, 0x2, RZ ;  /* 0x0000000224ba7824 */ /* 0x000fe200078e00ff */
[----:B------:R-:W-:Y:S01]  /*0790*/  IABS R22, c[0x0][0x17c] ;  /* 0x00005f0000167a13 */ /* 0x000fe20000000000 */
[----:B------:R-:W-:Y:S01]  /*07a0*/  IMAD.SHL.U32 R185, R35, 0x2, RZ ;  /* 0x0000000223b97824 */ /* 0x000fe200078e00ff */
[----:B------:R-:W0:Y:S01]  /*07b0*/  I2F.RP R7, R10 ;  /* 0x0000000a00077306 */ /* 0x000e220000209400 */
[----:B------:R-:W-:Y:S01]  /*07c0*/  IABS R8, R244 ;  /* 0x000000f400087213 */ /* 0x000fe20000000000 */
[----:B------:R-:W-:Y:S01]  /*07d0*/  IMAD.MOV.U32 R246, RZ, RZ, c[0x0][0x188] ;  /* 0x00006200fff67624 */ /* 0x000fe200078e00ff */
[----:B------:R-:W-:Y:S01]  /*07e0*/  IABS R11, R228 ;  /* 0x000000e4000b7213 */ /* 0x000fe20000000000 */
[----:B------:R-:W-:Y:S01]  /*07f0*/  CS2R R48, SRZ ;  /* 0x0000000000307805 */ /* 0x000fe2000001ff00 */
[----:B------:R-:W-:Y:S01]  /*0800*/  LEA.HI R26, R16, R224, RZ, 0x1b ;  /* 0x000000e0101a7211 */ /* 0x000fe200078fd8ff */
[----:B------:R-:W-:Y:S01]  /*0810*/  IMAD R169, R246, 0x1f, RZ ;  /* 0x0000001ff6a97824 */ /* 0x000fe200078e02ff */
[----:B------:R-:W-:Y:S01]  /*0820*/  ISETP.GE.AND P6, PT, R244, RZ, PT ;  /* 0x000000fff400720c */ /* 0x000fe20003fc6270 */
[----:B------:R-:W1:Y:S01]  /*0830*/  I2F.RP R4, R22 ;  /* 0x0000001600047306 */ /* 0x000e620000209400 */
[----:B------:R-:W-:Y:S01]  /*0840*/  IADD3 R12, R26, 0x3c, RZ ;  /* 0x0000003c1a0c7810 */ /* 0x000fe20007ffe0ff */
[----:B------:R-:W-:Y:S01]  /*0850*/  IMAD R87, R246, 0x1e, RZ ;  /* 0x0000001ef6577824 */ /* 0x000fe200078e02ff */
[----:B------:R-:W-:Y:S01]  /*0860*/  IADD3 R15, R26, 0x34, RZ ;  /* 0x000000341a0f7810 */ /* 0x000fe20007ffe0ff */
[----:B------:R-:W-:Y:S01]  /*0870*/  IMAD R85, R246, 0x1d, RZ ;  /* 0x0000001df6557824 */ /* 0x000fe200078e02ff */
[----:B------:R-:W-:Y:S01]  /*0880*/  IADD3 R14, R26, 0x38, RZ ;  /* 0x000000381a0e7810 */ /* 0x000fe20007ffe0ff */
[C---:B------:R-:W-:Y:S01]  /*0890*/  IMAD R83, R246.reuse, 0x1c, RZ ;  /* 0x0000001cf6537824 */ /* 0x040fe200078e02ff */
[----:B------:R-:W-:Y:S01]  /*08a0*/  IABS R13, R15 ;  /* 0x0000000f000d7213 */ /* 0x000fe20000000000 */
[----:B0-----:R-:W0:Y:S01]  /*08b0*/  MUFU.RCP R7, R7 ;  /* 0x0000000700077308 */ /* 0x001e220000001000 */
[----:B------:R-:W-:Y:S01]  /*08c0*/  ISETP.GE.AND P2, PT, R15, RZ, PT ;  /* 0x000000ff0f00720c */ /* 0x000fe20003f46270 */
[----:B------:R-:W-:Y:S01]  /*08d0*/  IMAD R81, R246, 0x1b, RZ ;  /* 0x0000001bf6517824 */ /* 0x000fe200078e02ff */
[----:B------:R-:W-:Y:S01]  /*08e0*/  IADD3 R27, R26, 0x24, RZ ;  /* 0x000000241a1b7810 */ /* 0x000fe20007ffe0ff */
[----:B------:R-:W-:Y:S01]  /*08f0*/  IMAD R79, R246, 0x1a, RZ ;  /* 0x0000001af64f7824 */ /* 0x000fe200078e02ff */
[----:B------:R-:W-:Y:S01]  /*0900*/  ISETP.GE.AND P5, PT, R14, RZ, PT ;  /* 0x000000ff0e00720c */ /* 0x000fe20003fa6270 */
[----:B------:R-:W-:Y:S01]  /*0910*/  IMAD R77, R246, 0x19, RZ ;  /* 0x00000019f64d7824 */ /* 0x000fe200078e02ff */
[----:B------:R-:W-:Y:S01]  /*0920*/  IABS R17, R27 ;  /* 0x0000001b00117213 */ /* 0x000fe20000000000 */
[----:B-1----:R-:W1:Y:S01]  /*0930*/  MUFU.RCP R4, R4 ;  /* 0x0000000400047308 */ /* 0x002e620000001000 */
[----:B------:R-:W-:Y:S01]  /*0940*/  IADD3 R28, R26, 0x20, RZ ;  /* 0x000000201a1c7810 */ /* 0x000fe20007ffe0ff */
[----:B------:R-:W-:Y:S01]  /*0950*/  IMAD R75, R246, 0x18, RZ ;  /* 0x00000018f64b7824 */ /* 0x000fe200078e02ff */
[----:B------:R-:W-:Y:S01]  /*0960*/  IADD3 R29, R26, 0x1c, RZ ;  /* 0x0000001c1a1d7810 */ /* 0x000fe20007ffe0ff */
[C---:B------:R-:W-:Y:S01]  /*0970*/  IMAD R73, R246.reuse, 0x17, RZ ;  /* 0x00000017f6497824 */ /* 0x040fe200078e02ff */
[----:B------:R-:W-:Y:S01]  /*0980*/  IABS R19, R28 ;  /* 0x0000001c00137213 */ /* 0x000fe20000000000 */
[C---:B------:R-:W-:Y:S01]  /*0990*/  IMAD R71, R246.reuse, 0x16, RZ ;  /* 0x00000016f6477824 */ /* 0x040fe200078e02ff */
[----:B------:R-:W-:Y:S01]  /*09a0*/  IABS R21, R29 ;  /* 0x0000001d00157213 */ /* 0x000fe20000000000 */
[C---:B------:R-:W-:Y:S01]  /*09b0*/  IMAD R69, R246.reuse, 0x15, RZ ;  /* 0x00000015f6457824 */ /* 0x040fe200078e02ff */
[----:B0-----:R-:W-:Y:S01]  /*09c0*/  IADD3 R5, R7, 0xffffffe, RZ ;  /* 0x0ffffffe07057810 */ /* 0x001fe20007ffe0ff */
[----:B------:R-:W-:Y:S01]  /*09d0*/  IMAD R67, R246, 0x14, RZ ;  /* 0x00000014f6437824 */ /* 0x000fe200078e02ff */
[----:B------:R-:W-:Y:S01]  /*09e0*/  IADD3 R30, R26, 0x18, RZ ;  /* 0x000000181a1e7810 */ /* 0x000fe20007ffe0ff */
[----:B------:R-:W-:Y:S01]  /*09f0*/  IMAD R63, R246, 0x13, RZ ;  /* 0x00000013f63f7824 */ /* 0x000fe200078e02ff */
[----:B------:R-:W-:Y:S01]  /*0a00*/  IADD3 R31, R26, 0x14, RZ ;  /* 0x000000141a1f7810 */ /* 0x000fe20007ffe0ff */
[----:B------:R-:W-:Y:S01]  /*0a10*/  IMAD R59, R246, 0x12, RZ ;  /* 0x00000012f63b7824 */ /* 0x000fe200078e02ff */
[----:B------:R-:W0:Y:S01]  /*0a20*/  F2I.FTZ.U32.TRUNC.NTZ R5, R5 ;  /* 0x0000000500057305 */ /* 0x000e22000021f000 */
[----:B-1----:R-:W-:Y:S01]  /*0a30*/  IADD3 R2, R4, 0xffffffe, RZ ;  /* 0x0ffffffe04027810 */ /* 0x002fe20007ffe0ff */
[----:B------:R-:W-:Y:S01]  /*0a40*/  IMAD.MOV.U32 R4, RZ, RZ, RZ ;  /* 0x000000ffff047224 */ /* 0x000fe200078e00ff */
[----:B------:R-:W-:Y:S01]  /*0a50*/  IABS R23, R30 ;  /* 0x0000001e00177213 */ /* 0x000fe20000000000 */
[----:B------:R-:W-:Y:S01]  /*0a60*/  IMAD R55, R246, 0x11, RZ ;  /* 0x00000011f6377824 */ /* 0x000fe200078e02ff */
[----:B------:R-:W-:Y:S01]  /*0a70*/  IADD3 R32, R26, 0x10, RZ ;  /* 0x000000101a207810 */ /* 0x000fe20007ffe0ff */
[----:B------:R-:W-:Y:S01]  /*0a80*/  IMAD R52, R246, 0xe, RZ ;  /* 0x0000000ef6347824 */ /* 0x000fe200078e02ff */
[C---:B------:R-:W-:Y:S01]  /*0a90*/  IADD3 R33, R26.reuse, 0xc, RZ ;  /* 0x0000000c1a217810 */ /* 0x040fe20007ffe0ff */
[----:B------:R1:W2:Y:S01]  /*0aa0*/  F2I.FTZ.U32.TRUNC.NTZ R3, R2 ;  /* 0x0000000200037305 */ /* 0x0002a2000021f000 */
[----:B------:R-:W-:Y:S01]  /*0ab0*/  IADD3 R34, R26, 0x8, RZ ;  /* 0x000000081a227810 */ /* 0x000fe20007ffe0ff */
[C---:B------:R-:W-:Y:S01]  /*0ac0*/  IMAD R53, R246.reuse, 0xd, RZ ;  /* 0x0000000df6357824 */ /* 0x040fe200078e02ff */
[C---:B------:R-:W-:Y:S01]  /*0ad0*/  LOP3.LUT R179, R185.reuse, 0x10, RZ, 0x3c, !PT ;  /* 0x00000010b9b37812 */ /* 0x040fe200078e3cff */
[C---:B------:R-:W-:Y:S01]  /*0ae0*/  IMAD R54, R246.reuse, 0xc, RZ ;  /* 0x0000000cf6367824 */ /* 0x040fe200078e02ff */
[----:B------:R-:W-:Y:S01]  /*0af0*/  IABS R25, R34 ;  /* 0x0000002200197213 */ /* 0x000fe20000000000 */
[C---:B------:R-:W-:Y:S01]  /*0b00*/  IMAD R56, R246.reuse, 0xb, RZ ;  /* 0x0000000bf6387824 */ /* 0x040fe200078e02ff */
[C---:B------:R-:W-:Y:S01]  /*0b10*/  LOP3.LUT R180, R185.reuse, 0x20, RZ, 0x3c, !PT ;  /* 0x00000020b9b47812 */ /* 0x040fe200078e3cff */
[--C-:B0-----:R-:W-:Y:S01]  /*0b20*/  IMAD.MOV R9, RZ, RZ, -R5.reuse ;  /* 0x000000ffff097224 */ /* 0x101fe200078e0a05 */
[C---:B------:R-:W-:Y:S01]  /*0b30*/  LOP3.LUT R178, R185.reuse, 0x30, RZ, 0x3c, !PT ;  /* 0x00000030b9b27812 */ /* 0x040fe200078e3cff */
[----:B-1----:R-:W-:Y:S01]  /*0b40*/  IMAD.MOV.U32 R2, RZ, RZ, RZ ;  /* 0x000000ffff027224 */ /* 0x002fe200078e00ff */
[----:B------:R-:W-:Y:S01]  /*0b50*/  LOP3.LUT R179, R185, 0x40, RZ, 0x3c, !PT ;  /* 0x00000040b9b37812 */ /* 0x000fe200078e3cff */
[----:B------:R-:W-:Y:S01]  /*0b60*/  IMAD R9, R9, R10, RZ ;  /* 0x0000000a09097224 */ /* 0x000fe200078e02ff */
[C---:B------:R-:W-:Y:S01]  /*0b70*/  LOP3.LUT R180, R185.reuse, 0x50, RZ, 0x3c, !PT ;  /* 0x00000050b9b47812 */ /* 0x040fe200078e3cff */
[----:B------:R-:W-:Y:S01]  /*0b80*/  IMAD R57, R246, 0xa, RZ ;  /* 0x0000000af6397824 */ /* 0x000fe200078e02ff */
[----:B------:R-:W-:Y:S01]  /*0b90*/  LOP3.LUT R178, R185, 0x60, RZ, 0x3c, !PT ;  /* 0x00000060b9b27812 */ /* 0x000fe200078e3cff */
[----:B------:R-:W-:Y:S01]  /*0ba0*/  IMAD.HI.U32 R7, R5, R9, R4 ;  /* 0x0000000905077227 */ /* 0x000fe200078e0004 */
[----:B------:R-:W-:Y:S01]  /*0bb0*/  LOP3.LUT R179, R185, 0x70, RZ, 0x3c, !PT ;  /* 0x00000070b9b37812 */ /* 0x000fe200078e3cff */
[----:B------:R-:W-:Y:S01]  /*0bc0*/  CS2R R50, SRZ ;  /* 0x0000000000327805 */ /* 0x000fe2000001ff00 */
[----:B------:R-:W-:Y:S01]  /*0bd0*/  CS2R R44, SRZ ;  /* 0x00000000002c7805 */ /* 0x000fe2000001ff00 */
[----:B------:R-:W-:Y:S01]  /*0be0*/  IMAD.MOV.U32 R9, RZ, RZ, R11 ;  /* 0x000000ffff097224 */ /* 0x000fe200078e000b */
[----:B------:R-:W-:Y:S01]  /*0bf0*/  CS2R R46, SRZ ;  /* 0x00000000002e7805 */ /* 0x000fe2000001ff00 */
[C---:B------:R-:W-:Y:S01]  /*0c00*/  IMAD.HI.U32 R4, R7.reuse, R8, RZ ;  /* 0x0000000807047227 */ /* 0x040fe200078e00ff */
[----:B------:R-:W-:Y:S01]  /*0c10*/  CS2R R40, SRZ ;  /* 0x0000000000287805 */ /* 0x000fe2000001ff00 */
[----:B------:R-:W-:Y:S01]  /*0c20*/  CS2R R42, SRZ ;  /* 0x00000000002a7805 */ /* 0x000fe2000001ff00 */
[----:B------:R-:W-:Y:S01]  /*0c30*/  CS2R R38, SRZ ;  /* 0x0000000000267805 */ /* 0x000fe2000001ff00 */
[----:B------:R-:W-:Y:S01]  /*0c40*/  IMAD.HI.U32 R7, R7, R9, RZ ;  /* 0x0000000907077227 */ /* 0x000fe200078e00ff */
[----:B------:R-:W-:Y:S01]  /*0c50*/  CS2R R128, SRZ ;  /* 0x0000000000807805 */ /* 0x000fe2000001ff00 */
[----:B------:R-:W-:Y:S01]  /*0c60*/  CS2R R130, SRZ ;  /* 0x0000000000827805 */ /* 0x000fe2000001ff00 */
[----:B------:R-:W-:Y:S01]  /*0c70*/  CS2R R124, SRZ ;  /* 0x00000000007c7805 */ /* 0x000fe2000001ff00 */
[----:B------:R-:W-:Y:S01]  /*0c80*/  IMAD.MOV R5, RZ, RZ, -R4 ;  /* 0x000000ffff057224 */ /* 0x000fe200078e0a04 */
[----:B------:R-:W-:Y:S01]  /*0c90*/  CS2R R126, SRZ ;  /* 0x00000000007e7805 */ /* 0x000fe2000001ff00 */
[----:B------:R-:W-:Y:S01]  /*0ca0*/  IMAD.MOV R7, RZ, RZ, -R7 ;  /* 0x000000ffff077224 */ /* 0x000fe200078e0a07 */
[----:B------:R-:W-:Y:S01]  /*0cb0*/  CS2R R120, SRZ ;  /* 0x0000000000787805 */ /* 0x000fe2000001ff00 */
[C---:B------:R-:W-:Y:S01]  /*0cc0*/  IMAD R8, R10.reuse, R5, R8 ;  /* 0x000000050a087224 */ /* 0x040fe200078e0208 */
[----:B------:R-:W-:Y:S01]  /*0cd0*/  CS2R R122, SRZ ;  /* 0x00000000007a7805 */ /* 0x000fe2000001ff00 */
[C---:B------:R-:W-:Y:S01]  /*0ce0*/  IMAD R9, R10.reuse, R7, R9 ;  /* 0x000000070a097224 */ /* 0x040fe200078e0209 */
[----:B------:R-:W-:Y:S01]  /*0cf0*/  IABS R7, R12 ;  /* 0x0000000c00077213 */ /* 0x000fe20000000000 */
[--C-:B--2---:R-:W-:Y:S01]  /*0d00*/  IMAD.MOV R11, RZ, RZ, -R3.reuse ;  /* 0x000000ffff0b7224 */ /* 0x104fe200078e0a03 */
[----:B------:R-:W-:Y:S01]  /*0d10*/  ISETP.GT.U32.AND P0, PT, R10, R8, PT ;  /* 0x000000080a00720c */ /* 0x000fe20003f04070 */
[----:B------:R-:W-:Y:S01]  /*0d20*/  IMAD R58, R246, 0x9, RZ ;  /* 0x00000009f63a7824 */ /* 0x000fe200078e02ff */
[----:B------:R-:W-:Y:S01]  /*0d30*/  ISETP.GT.U32.AND P1, PT, R10, R9, PT ;  /* 0x000000090a00720c */ /* 0x000fe20003f24070 */
[----:B------:R-:W-:Y:S01]  /*0d40*/  IMAD R5, R11, R22, RZ ;  /* 0x000000160b057224 */ /* 0x000fe200078e02ff */
[----:B------:R-:W-:Y:S01]  /*0d50*/  IABS R11, R14 ;  /* 0x0000000e000b7213 */ /* 0x000fe20000000000 */
[C---:B------:R-:W-:Y:S01]  /*0d60*/  IMAD.SHL.U32 R60, R246.reuse, 0x8, RZ ;  /* 0x00000008f63c7824 */ /* 0x040fe200078e00ff */
[----:B------:R-:W-:Y:S01]  /*0d70*/  CS2R R116, SRZ ;  /* 0x0000000000747805 */ /* 0x000fe2000001ff00 */
[----:B------:R-:W-:Y:S01]  /*0d80*/  IMAD.HI.U32 R2, R3, R5, R2 ;  /* 0x0000000503027227 */ /* 0x000fe200078e0002 */
[----:B------:R-:W-:Y:S01]  /*0d90*/  CS2R R118, SRZ ;  /* 0x0000000000767805 */ /* 0x000fe2000001ff00 */
[----:B------:R-:W-:Y:S01]  /*0da0*/  CS2R R112, SRZ ;  /* 0x0000000000707805 */ /* 0x000fe2000001ff00 */
[----:B------:R-:W-:Y:S01]  /*0db0*/  CS2R R114, SRZ ;  /* 0x0000000000727805 */ /* 0x000fe2000001ff00 */
[----:B------:R-:W-:Y:S01]  /*0dc0*/  IMAD R61, R246, 0x7, RZ ;  /* 0x00000007f63d7824 */ /* 0x000fe200078e02ff */
[----:B------:R-:W-:Y:S01]  /*0dd0*/  CS2R R108, SRZ ;  /* 0x00000000006c7805 */ /* 0x000fe2000001ff00 */
[--C-:B------:R-:W-:Y:S01]  /*0de0*/  @!P0 IMAD.IADD R8, R8, 0x1, -R10.reuse ;  /* 0x0000000108088824 */ /* 0x100fe200078e0a0a */
[----:B------:R-:W-:Y:S01]  /*0df0*/  ISETP.GE.AND P0, PT, R12, RZ, PT ;  /* 0x000000ff0c00720c */ /* 0x000fe20003f06270 */
[--C-:B------:R-:W-:Y:S01]  /*0e00*/  @!P1 IMAD.IADD R9, R9, 0x1, -R10.reuse ;  /* 0x0000000109099824 */ /* 0x100fe200078e0a0a */
[----:B------:R-:W-:Y:S01]  /*0e10*/  IADD3 R12, R26, 0x2c, RZ ;  /* 0x0000002c1a0c7810 */ /* 0x000fe20007ffe0ff */
[----:B------:R-:W-:Y:S01]  /*0e20*/  IMAD.HI.U32 R3, R2, R7, RZ ;  /* 0x0000000702037227 */ /* 0x000fe200078e00ff */
[C---:B------:R-:W-:Y:S01]  /*0e30*/  ISETP.GT.U32.AND P1, PT, R10.reuse, R8, PT ;  /* 0x000000080a00720c */ /* 0x040fe20003f24070 */
[----:B------:R-:W-:Y:S01]  /*0e40*/  CS2R R110, SRZ ;  /* 0x00000000006e7805 */ /* 0x000fe2000001ff00 */
[----:B------:R-:W-:Y:S01]  /*0e50*/  ISETP.GT.U32.AND P4, PT, R10, R9, PT ;  /* 0x000000090a00720c */ /* 0x000fe20003f84070 */
[----:B------:R-:W-:Y:S01]  /*0e60*/  IMAD.MOV R3, RZ, RZ, -R3 ;  /* 0x000000ffff037224 */ /* 0x000fe200078e0a03 */
        /* <DEDUP_REMOVED lines=9> */
[--C-:B------:R-:W-:Y:S01]  /*0f00*/  @!P1 IMAD.IADD R8, R8, 0x1, -R10.reuse ;  /* 0x0000000108089824 */ /* 0x100fe200078e0a0a */
[----:B------:R-:W-:Y:S01]  /*0f10*/  ISETP.GE.AND P1, PT, R228, RZ, PT ;  /* 0x000000ffe400720c */ /* 0x000fe20003f26270 */
[----:B------:R-:W-:Y:S01]  /*0f20*/  @!P4 IMAD.IADD R9, R9, 0x1, -R10 ;  /* 0x000000010909c824 */ /* 0x000fe200078e0a0a */
[----:B------:R-:W-:Y:S01]  /*0f30*/  IADD3 R10, R26, 0x30, RZ ;  /* 0x000000301a0a7810 */ /* 0x000fe20007ffe0ff */
[C---:B------:R-:W-:Y:S01]  /*0f40*/  IMAD R3, R22.reuse, R3, R7 ;  /* 0x0000000316037224 */ /* 0x040fe200078e0207 */
[----:B------:R-:W-:Y:S01]  /*0f50*/  CS2R R94, SRZ ;  /* 0x00000000005e7805 */ /* 0x000fe2000001ff00 */
[----:B------:R-:W-:Y:S01]  /*0f60*/  IMAD.MOV.U32 R72, RZ, RZ, R8 ;  /* 0x000000ffff487224 */ /* 0x000fe200078e0008 */
[----:B------:R-:W-:Y:S01]  /*0f70*/  CS2R R88, SRZ ;  /* 0x0000000000587805 */ /* 0x000fe2000001ff00 */
[----:B------:R-:W-:Y:S01]  /*0f80*/  IMAD.MOV.U32 R70, RZ, RZ, R9 ;  /* 0x000000ffff467224 */ /* 0x000fe200078e0009 */
[----:B------:R-:W-:Y:S01]  /*0f90*/  LOP3.LUT R9, RZ, c[0x0][0x178], RZ, 0x33, !PT ;  /* 0x00005e00ff097a12 */ /* 0x000fe200078e33ff */
[----:B------:R-:W-:Y:S01]  /*0fa0*/  IMAD.MOV R7, RZ, RZ, -R5 ;  /* 0x000000ffff077224 */ /* 0x000fe200078e0a05 */
[----:B------:R-:W-:Y:S01]  /*0fb0*/  ISETP.GT.U32.AND P3, PT, R22, R3, PT ;  /* 0x000000031600720c */ /* 0x000fe20003f64070 */
[----:B------:R-:W-:Y:S01]  /*0fc0*/  IMAD.MOV R4, RZ, RZ, -R4 ;  /* 0x000000ffff047224 */ /* 0x000fe200078e0a04 */
[----:B------:R-:W-:Y:S01]  /*0fd0*/  CS2R R90, SRZ ;  /* 0x00000000005a7805 */ /* 0x000fe2000001ff00 */
[----:B------:R-:W-:Y:S01]  /*0fe0*/  @!P6 IMAD.MOV R72, RZ, RZ, -R72 ;  /* 0x000000ffff48e224 */ /* 0x000fe200078e0a48 */
[----:B------:R-:W-:Y:S01]  /*0ff0*/  ISETP.NE.AND P6, PT, RZ, c[0x0][0x178], PT ;  /* 0x00005e00ff007a0c */ /* 0x000fe20003fc5270 */
[----:B------:R-:W-:Y:S01]  /*1000*/  @!P1 IMAD.MOV R70, RZ, RZ, -R70 ;  /* 0x000000ffff469224 */ /* 0x000fe200078e0a46 */
[----:B------:R-:W-:Y:S01]  /*1010*/  ISETP.GE.AND P1, PT, R10, RZ, PT ;  /* 0x000000ff0a00720c */ /* 0x000fe20003f26270 */
[C---:B------:R-:W-:Y:S01]  /*1020*/  IMAD R7, R22.reuse, R7, R13 ;  /* 0x0000000716077224 */ /* 0x040fe200078e020d */
[C---:B------:R-:W-:Y:S01]  /*1030*/  SEL R72, R9.reuse, R72, !P6 ;  /* 0x0000004809487207 */ /* 0x040fe20007000000 */
[----:B------:R-:W-:Y:S01]  /*1040*/  IMAD R5, R22, R4, R11 ;  /* 0x0000000416057224 */ /* 0x000fe200078e020b */
[----:B------:R-:W-:Y:S01]  /*1050*/  SEL R70, R9, R70, !P6 ;  /* 0x0000004609467207 */ /* 0x000fe20007000000 */
[----:B------:R-:W-:Y:S01]  /*1060*/  IMAD R62, R246, 0x6, RZ ;  /* 0x00000006f63e7824 */ /* 0x000fe200078e02ff */
[C---:B------:R-:W-:Y:S01]  /*1070*/  ISETP.GT.U32.AND P6, PT, R22.reuse, R7, PT ;  /* 0x000000071600720c */ /* 0x040fe20003fc4070 */
[--C-:B------:R-:W-:Y:S01]  /*1080*/  @!P3 IMAD.IADD R3, R3, 0x1, -R22.reuse ;  /* 0x000000010303b824 */ /* 0x100fe200078e0a16 */
[----:B------:R-:W-:Y:S01]  /*1090*/  ISETP.GT.U32.AND P4, PT, R22, R5, PT ;  /* 0x000000051600720c */ /* 0x000fe20003f84070 */
[----:B------:R-:W-:Y:S01]  /*10a0*/  IMAD R72, R72, c[0x0][0x184], RZ ;  /* 0x0000610048487a24 */ /* 0x000fe200078e02ff */
[----:B------:R-:W-:Y:S01]  /*10b0*/  IABS R11, R10 ;  /* 0x0000000a000b7213 */ /* 0x000fe20000000000 */
[----:B------:R-:W-:Y:S01]  /*10c0*/  IMAD.HI.U32 R10, R2, R17, RZ ;  /* 0x00000011020a7227 */ /* 0x000fe200078e00ff */
[----:B------:R-:W-:Y:S01]  /*10d0*/  IABS R13, R12 ;  /* 0x0000000c000d7213 */ /* 0x000fe20000000000 */
[----:B------:R-:W-:Y:S01]  /*10e0*/  CS2R R132, SRZ ;  /* 0x0000000000847805 */ /* 0x000fe2000001ff00 */
[----:B------:R-:W-:Y:S01]  /*10f0*/  ISETP.GT.U32.AND P3, PT, R22, R3, PT ;  /* 0x000000031600720c */ /* 0x000fe20003f64070 */
[C---:B------:R-:W-:Y:S01]  /*1100*/  IMAD.HI.U32 R4, R2.reuse, R11, RZ ;  /* 0x0000000b02047227 */ /* 0x040fe200078e00ff */
[----:B------:R-:W-:Y:S01]  /*1110*/  CS2R R134, SRZ ;  /* 0x0000000000867805 */ /* 0x000fe2000001ff00 */
[----:B------:R-:W-:Y:S01]  /*1120*/  CS2R R136, SRZ ;  /* 0x0000000000887805 */ /* 0x000fe2000001ff00 */
[----:B------:R-:W-:Y:S01]  /*1130*/  CS2R R138, SRZ ;  /* 0x00000000008a7805 */ /* 0x000fe2000001ff00 */
[--C-:B------:R-:W-:Y:S01]  /*1140*/  @!P6 IMAD.IADD R7, R7, 0x1, -R22.reuse ;  /* 0x000000010707e824 */ /* 0x100fe200078e0a16 */
[----:B------:R-:W-:Y:S01]  /*1150*/  CS2R R164, SRZ ;  /* 0x0000000000a47805 */ /* 0x000fe2000001ff00 */
[----:B------:R-:W-:Y:S01]  /*1160*/  @!P4 IMAD.IADD R5, R5, 0x1, -R22 ;  /* 0x000000010505c824 */ /* 0x000fe200078e0a16 */
[----:B------:R-:W-:Y:S01]  /*1170*/  CS2R R166, SRZ ;  /* 0x0000000000a67805 */ /* 0x000fe2000001ff00 */
[----:B------:R-:W-:Y:S01]  /*1180*/  IMAD.HI.U32 R8, R2, R13, RZ ;  /* 0x0000000d02087227 */ /* 0x000fe200078e00ff */
[C---:B------:R-:W-:Y:S01]  /*1190*/  ISETP.GT.U32.AND P6, PT, R22.reuse, R7, PT ;  /* 0x000000071600720c */ /* 0x040fe20003fc4070 */
[----:B------:R-:W-:Y:S01]  /*11a0*/  CS2R R144, SRZ ;  /* 0x0000000000907805 */ /* 0x000fe2000001ff00 */
[C---:B------:R-:W-:Y:S01]  /*11b0*/  ISETP.GT.U32.AND P4, PT, R22.reuse, R5, PT ;  /* 0x000000051600720c */ /* 0x040fe20003f84070 */
[----:B------:R-:W-:Y:S01]  /*11c0*/  IMAD.MOV R4, RZ, RZ, -R4 ;  /* 0x000000ffff047224 */ /* 0x000fe200078e0a04 */
[----:B------:R-:W-:Y:S01]  /*11d0*/  CS2R R146, SRZ ;  /* 0x0000000000927805 */ /* 0x000fe2000001ff00 */
[----:B------:R-:W-:Y:S01]  /*11e0*/  IMAD.MOV R9, RZ, RZ, -R8 ;  /* 0x000000ffff097224 */ /* 0x000fe200078e0a08 */
[----:B------:R-:W-:Y:S01]  /*11f0*/  CS2R R140, SRZ ;  /* 0x00000000008c7805 */ /* 0x000fe2000001ff00 */
[----:B------:R-:W-:Y:S01]  /*1200*/  IMAD R8, R22, R4, R11 ;  /* 0x0000000416087224 */ /* 0x000fe200078e020b */
[----:B------:R-:W-:Y:S01]  /*1210*/  IADD3 R4, R26, 0x28, RZ ;  /* 0x000000281a047810 */ /* 0x000fe20007ffe0ff */
[----:B------:R-:W-:Y:S01]  /*1220*/  @!P3 IMAD.IADD R3, R3, 0x1, -R22 ;  /* 0x000000010303b824 */ /* 0x000fe200078e0a16 */
[----:B------:R-:W-:Y:S01]  /*1230*/  ISETP.GE.AND P3, PT, R12, RZ, PT ;  /* 0x000000ff0c00720c */ /* 0x000fe20003f66270 */
[----:B------:R-:W-:Y:S01]  /*1240*/  IMAD.MOV R14, RZ, RZ, -R10 ;  /* 0x000000ffff0e7224 */ /* 0x000fe200078e0a0a */
[----:B------:R-:W-:Y:S01]  /*1250*/  IABS R15, R4 ;  /* 0x00000004000f7213 */ /* 0x000fe20000000000 */
[--C-:B------:R-:W-:Y:S01]  /*1260*/  @!P6 IMAD.IADD R7, R7, 0x1, -R22.reuse ;  /* 0x000000010707e824 */ /* 0x100fe200078e0a16 */
[----:B------:R-:W-:Y:S01]  /*1270*/  ISETP.GT.U32.AND P6, PT, R22, R8, PT ;  /* 0x000000081600720c */ /* 0x000fe20003fc4070 */
[----:B------:R-:W-:Y:S01]  /*1280*/  @!P4 IMAD.IADD R5, R5, 0x1, -R22 ;  /* 0x000000010505c824 */ /* 0x000fe200078e0a16 */
[----:B------:R-:W-:Y:S01]  /*1290*/  ISETP.GE.AND P4, PT, R4, RZ, PT ;  /* 0x000000ff0400720c */ /* 0x000fe20003f86270 */
[----:B------:R-:W-:Y:S01]  /*12a0*/  IMAD.HI.U32 R4, R2, R15, RZ ;  /* 0x0000000f02047227 */ /* 0x000fe200078e00ff */
[----:B------:R-:W-:Y:S01]  /*12b0*/  CS2R R142, SRZ ;  /* 0x00000000008e7805 */ /* 0x000fe2000001ff00 */
[----:B------:R-:W-:Y:S01]  /*12c0*/  CS2R R148, SRZ ;  /* 0x0000000000947805 */ /* 0x000fe2000001ff00 */
[----:B------:R-:W-:Y:S01]  /*12d0*/  CS2R R150, SRZ ;  /* 0x0000000000967805 */ /* 0x000fe2000001ff00 */
[----:B------:R-:W-:Y:S01]  /*12e0*/  IMAD.MOV R4, RZ, RZ, -R4 ;  /* 0x000000ffff047224 */ /* 0x000fe200078e0a04 */
[----:B------:R-:W-:Y:S01]  /*12f0*/  CS2R R152, SRZ ;  /* 0x0000000000987805 */ /* 0x000fe2000001ff00 */
[C---:B------:R-:W-:Y:S01]  /*1300*/  IMAD R9, R22.reuse, R9, R13 ;  /* 0x0000000916097224 */ /* 0x040fe200078e020d */
[----:B------:R-:W-:Y:S01]  /*1310*/  CS2R R154, SRZ ;  /* 0x00000000009a7805 */ /* 0x000fe2000001ff00 */
[----:B------:R-:W-:Y:S01]  /*1320*/  IMAD R10, R22, R4, R15 ;  /* 0x00000004160a7224 */ /* 0x000fe200078e020f */
[----:B------:R-:W-:Y:S01]  /*1330*/  CS2R R156, SRZ ;  /* 0x00000000009c7805 */ /* 0x000fe2000001ff00 */
[----:B------:R-:W-:Y:S01]  /*1340*/  @!P6 IMAD.IADD R8, R8, 0x1, -R22 ;  /* 0x000000010808e824 */ /* 0x000fe200078e0a16 */
[----:B------:R-:W-:Y:S01]  /*1350*/  ISETP.GT.U32.AND P6, PT, R22, R9, PT ;  /* 0x000000091600720c */ /* 0x000fe20003fc4070 */
[----:B------:R-:W-:Y:S01]  /*1360*/  IMAD.MOV.U32 R4, RZ, RZ, R3 ;  /* 0x000000ffff047224 */ /* 0x000fe200078e0003 */
[----:B------:R-:W-:Y:S01]  /*1370*/  CS2R R158, SRZ ;  /* 0x00000000009e7805 */ /* 0x000fe2000001ff00 */
[----:B------:R-:W-:Y:S01]  /*1380*/  IMAD.HI.U32 R11, R2, R19, RZ ;  /* 0x00000013020b7227 */ /* 0x000fe200078e00ff */
[----:B------:R-:W-:Y:S01]  /*1390*/  CS2R R160, SRZ ;  /* 0x0000000000a07805 */ /* 0x000fe2000001ff00 */
[----:B------:R-:W-:-:S02]  /*13a0*/  CS2R R162, SRZ ;  /* 0x0000000000a27805 */ /* 0x000fc4000001ff00 */
[----:B------:R-:W-:Y:S01]  /*13b0*/  @!P0 IMAD.MOV R4, RZ, RZ, -R4 ;  /* 0x000000ffff048224 */ /* 0x000fe200078e0a04 */
[----:B------:R-:W-:Y:S01]  /*13c0*/  ISETP.GT.U32.AND P0, PT, R22, R8, PT ;  /* 0x000000081600720c */ /* 0x000fe20003f04070 */
[----:B------:R-:W-:-:S04]  /*13d0*/  IMAD.HI.U32 R12, R2, R21, RZ ;  /* 0x00000015020c7227 */ /* 0x000fc800078e00ff */
[----:B------:R-:W-:Y:S02]  /*13e0*/  IMAD.MOV R16, RZ, RZ, -R11 ;  /* 0x000000ffff107224 */ /* 0x000fe400078e0a0b */
[----:B------:R-:W-:Y:S02]  /*13f0*/  IMAD.MOV R18, RZ, RZ, -R12 ;  /* 0x000000ffff127224 */ /* 0x000fe400078e0a0c */
[C---:B------:R-:W-:Y:S01]  /*1400*/  IMAD R12, R22.reuse, R16, R19 ;  /* 0x00000010160c7224 */ /* 0x040fe200078e0213 */
[----:B------:R-:W-:Y:S01]  /*1410*/  IABS R19, R31 ;  /* 0x0000001f00137213 */ /* 0x000fe20000000000 */
[----:B------:R-:W-:Y:S01]  /*1420*/  @!P5 IMAD.MOV R5, RZ, RZ, -R5 ;  /* 0x000000ffff05d224 */ /* 0x000fe200078e0a05 */
[C---:B------:R-:W-:Y:S01]  /*1430*/  ISETP.GT.U32.AND P5, PT, R22.reuse, R10, PT ;  /* 0x0000000a1600720c */ /* 0x040fe20003fa4070 */
[----:B------:R-:W-:Y:S02]  /*1440*/  IMAD R11, R22, R14, R17 ;  /* 0x0000000e160b7224 */ /* 0x000fe400078e0211 */
[--C-:B------:R-:W-:Y:S01]  /*1450*/  @!P0 IMAD.IADD R8, R8, 0x1, -R22.reuse ;  /* 0x0000000108088824 */ /* 0x100fe200078e0a16 */
[C---:B------:R-:W-:Y:S01]  /*1460*/  ISETP.GT.U32.AND P0, PT, R22.reuse, R12, PT ;  /* 0x0000000c1600720c */ /* 0x040fe20003f04070 */
[----:B------:R-:W-:Y:S01]  /*1470*/  @!P2 IMAD.MOV R7, RZ, RZ, -R7 ;  /* 0x000000ffff07a224 */ /* 0x000fe200078e0a07 */
[----:B------:R-:W-:Y:S01]  /*1480*/  ISETP.GT.U32.AND P2, PT, R22, R11, PT ;  /* 0x0000000b1600720c */ /* 0x000fe20003f44070 */
[----:B------:R-:W-:-:S02]  /*1490*/  @!P6 IMAD.IADD R9, R9, 0x1, -R22 ;  /* 0x000000010909e824 */ /* 0x000fc400078e0a16 */
[----:B------:R-:W-:-:S03]  /*14a0*/  IMAD.HI.U32 R13, R2, R23, RZ ;  /* 0x00000017020d7227 */ /* 0x000fc600078e00ff */
[----:B------:R-:W-:Y:S01]  /*14b0*/  ISETP.GT.U32.AND P6, PT, R22, R9, PT ;  /* 0x000000091600720c */ /* 0x000fe20003fc4070 */
[--C-:B------:R-:W-:Y:S02]  /*14c0*/  @!P5 IMAD.IADD R10, R10, 0x1, -R22.reuse ;  /* 0x000000010a0ad824 */ /* 0x100fe400078e0a16 */
[----:B------:R-:W-:Y:S02]  /*14d0*/  IMAD.MOV R20, RZ, RZ, -R13 ;  /* 0x000000ffff147224 */ /* 0x000fe400078e0a0d */
[----:B------:R-:W-:Y:S01]  /*14e0*/  IMAD R13, R22, R18, R21 ;  /* 0x00000012160d7224 */ /* 0x000fe200078e0215 */
[----:B------:R-:W-:Y:S01]  /*14f0*/  IABS R21, R32 ;  /* 0x0000002000157213 */ /* 0x000fe20000000000 */
[--C-:B------:R-:W-:Y:S01]  /*1500*/  @!P0 IMAD.IADD R12, R12, 0x1, -R22.reuse ;  /* 0x000000010c0c8824 */ /* 0x100fe200078e0a16 */
[----:B------:R-:W-:Y:S01]  /*1510*/  ISETP.GT.U32.AND P0, PT, R22, R10, PT ;  /* 0x0000000a1600720c */ /* 0x000fe20003f04070 */
[----:B------:R-:W-:Y:S01]  /*1520*/  @!P2 IMAD.IADD R11, R11, 0x1, -R22 ;  /* 0x000000010b0ba824 */ /* 0x000fe200078e0a16 */
[----:B------:R-:W-:Y:S01]  /*1530*/  ISETP.GE.AND P2, PT, R26, RZ, PT ;  /* 0x000000ff1a00720c */ /* 0x000fe20003f46270 */
[----:B------:R-:W-:-:S04]  /*1540*/  IMAD.HI.U32 R3, R2, R19, RZ ;  /* 0x0000001302037227 */ /* 0x000fc800078e00ff */
[----:B------:R-:W-:Y:S01]  /*1550*/  IMAD R14, R22, R20, R23 ;  /* 0x00000014160e7224 */ /* 0x000fe200078e0217 */
[----:B------:R-:W-:Y:S01]  /*1560*/  IABS R23, R33 ;  /* 0x0000002100177213 */ /* 0x000fe20000000000 */
[----:B------:R-:W-:-:S03]  /*1570*/  IMAD.HI.U32 R15, R2, R21, RZ ;  /* 0x00000015020f7227 */ /* 0x000fc600078e00ff */
[C---:B------:R-:W-:Y:S01]  /*1580*/  ISETP.GT.U32.AND P5, PT, R22.reuse, R14, PT ;  /* 0x0000000e1600720c */ /* 0x040fe20003fa4070 */
[----:B------:R-:W-:Y:S01]  /*1590*/  @!P1 IMAD.MOV R8, RZ, RZ, -R8 ;  /* 0x000000ffff089224 */ /* 0x000fe200078e0a08 */
[C---:B------:R-:W-:Y:S01]  /*15a0*/  ISETP.GT.U32.AND P1, PT, R22.reuse, R11, PT ;  /* 0x0000000b1600720c */ /* 0x040fe20003f24070 */
[----:B------:R-:W-:Y:S02]  /*15b0*/  IMAD.MOV R3, RZ, RZ, -R3 ;  /* 0x000000ffff037224 */ /* 0x000fe400078e0a03 */
[----:B------:R-:W-:Y:S02]  /*15c0*/  IMAD.MOV R18, RZ, RZ, -R15 ;  /* 0x000000ffff127224 */ /* 0x000fe400078e0a0f */
[----:B------:R-:W-:Y:S01]  /*15d0*/  @!P6 IMAD.IADD R9, R9, 0x1, -R22 ;  /* 0x000000010909e824 */ /* 0x000fe200078e0a16 */
[----:B------:R-:W-:Y:S01]  /*15e0*/  ISETP.GT.U32.AND P6, PT, R22, R13, PT ;  /* 0x0000000d1600720c */ /* 0x000fe20003fc4070 */
[----:B------:R-:W-:-:S04]  /*15f0*/  IMAD.HI.U32 R16, R2, R23, RZ ;  /* 0x0000001702107227 */ /* 0x000fc800078e00ff */
[----:B------:R-:W-:Y:S02]  /*1600*/  IMAD R15, R22, R3, R19 ;  /* 0x00000003160f7224 */ /* 0x000fe400078e0213 */
[----:B------:R-:W-:Y:S02]  /*1610*/  IMAD.MOV R20, RZ, RZ, -R16 ;  /* 0x000000ffff147224 */ /* 0x000fe400078e0a10 */
[----:B------:R-:W-:Y:S01]  /*1620*/  @!P0 IMAD.IADD R10, R10, 0x1, -R22 ;  /* 0x000000010a0a8824 */ /* 0x000fe200078e0a16 */
[C---:B------:R-:W-:Y:S01]  /*1630*/  ISETP.GT.U32.AND P0, PT, R22.reuse, R15, PT ;  /* 0x0000000f1600720c */ /* 0x040fe20003f04070 */
[----:B------:R-:W-:Y:S01]  /*1640*/  IMAD R16, R22, R18, R21 ;  /* 0x0000001216107224 */ /* 0x000fe200078e0215 */
[----:B------:R-:W-:Y:S01]  /*1650*/  IABS R21, R26 ;  /* 0x0000001a00157213 */ /* 0x000fe20000000000 */
[----:B------:R-:W-:-:S04]  /*1660*/  IMAD.HI.U32 R17, R2, R25, RZ ;  /* 0x0000001902117227 */ /* 0x000fc800078e00ff */
[--C-:B------:R-:W-:Y:S01]  /*1670*/  @!P1 IMAD.IADD R11, R11, 0x1, -R22.reuse ;  /* 0x000000010b0b9824 */ /* 0x100fe200078e0a16 */
[C---:B------:R-:W-:Y:S01]  /*1680*/  ISETP.GT.U32.AND P1, PT, R22.reuse, R16, PT ;  /* 0x000000101600720c */ /* 0x040fe20003f24070 */
[----:B------:R-:W-:Y:S02]  /*1690*/  IMAD.MOV R24, RZ, RZ, -R17 ;  /* 0x000000ffff187224 */ /* 0x000fe400078e0a11 */
[--C-:B------:R-:W-:Y:S01]  /*16a0*/  @!P6 IMAD.IADD R13, R13, 0x1, -R22.reuse ;  /* 0x000000010d0de824 */ /* 0x100fe200078e0a16 */
[C---:B------:R-:W-:Y:S01]  /*16b0*/  ISETP.GT.U32.AND P6, PT, R22.reuse, R12, PT ;  /* 0x0000000c1600720c */ /* 0x040fe20003fc4070 */
[----:B------:R-:W-:Y:S01]  /*16c0*/  IMAD R18, R22, R24, R25 ;  /* 0x0000001816127224 */ /* 0x000fe200078e0219 */
[----:B------:R-:W-:Y:S01]  /*16d0*/  IADD3 R25, R26, 0x4, RZ ;  /* 0x000000041a197810 */ /* 0x000fe20007ffe0ff */
[--C-:B------:R-:W-:Y:S01]  /*16e0*/  @!P5 IMAD.IADD R14, R14, 0x1, -R22.reuse ;  /* 0x000000010e0ed824 */ /* 0x100fe200078e0a16 */
[----:B------:R-:W-:Y:S01]  /*16f0*/  ISETP.GT.U32.AND P5, PT, R22, R13, PT ;  /* 0x0000000d1600720c */ /* 0x000fe20003fa4070 */
[----:B------:R-:W-:Y:S01]  /*1700*/  @!P0 IMAD.IADD R15, R15, 0x1, -R22 ;  /* 0x000000010f0f8824 */ /* 0x000fe200078e0a16 */
[----:B------:R-:W-:Y:S01]  /*1710*/  IABS R19, R25 ;  /* 0x0000001900137213 */ /* 0x000fe20000000000 */
[----:B------:R-:W-:Y:S01]  /*1720*/  @!P4 IMAD.MOV R10, RZ, RZ, -R10 ;  /* 0x000000ffff0ac224 */ /* 0x000fe200078e0a0a */
[----:B------:R-:W-:Y:S01]  /*1730*/  ISETP.GE.AND P0, PT, R28, RZ, PT ;  /* 0x000000ff1c00720c */ /* 0x000fe20003f06270 */
[----:B------:R-:W-:Y:S01]  /*1740*/  @!P3 IMAD.MOV R9, RZ, RZ, -R9 ;  /* 0x000000ffff09b224 */ /* 0x000fe200078e0a09 */
[----:B------:R-:W-:Y:S01]  /*1750*/  ISETP.GT.U32.AND P4, PT, R22, R15, PT ;  /* 0x0000000f1600720c */ /* 0x000fe20003f84070 */
[----:B------:R-:W-:Y:S01]  /*1760*/  @!P1 IMAD.IADD R16, R16, 0x1, -R22 ;  /* 0x0000000110109824 */ /* 0x000fe200078e0a16 */
[----:B------:R-:W-:Y:S01]  /*1770*/  ISETP.GT.U32.AND P3, PT, R22, R14, PT ;  /* 0x0000000e1600720c */ /* 0x000fe20003f64070 */
[----:B------:R-:W-:Y:S01]  /*1780*/  IMAD.HI.U32 R3, R2, R19, RZ ;  /* 0x0000001302037227 */ /* 0x000fe200078e00ff */
[----:B------:R-:W-:-:S02]  /*1790*/  ISETP.GE.AND P1, PT, R29, RZ, PT ;  /* 0x000000ff1d00720c */ /* 0x000fc40003f26270 */
[----:B------:R-:W-:Y:S01]  /*17a0*/  SHF.R.S32.HI R24, RZ, 0x6, R36 ;  /* 0x00000006ff187819 */ /* 0x000fe20000011424 */
[----:B------:R-:W-:Y:S01]  /*17b0*/  IMAD.HI.U32 R2, R2, R21, RZ ;  /* 0x0000001502027227 */ /* 0x000fe200078e00ff */
[----:B------:R-:W-:-:S03]  /*17c0*/  CS2R R28, SRZ ;  /* 0x00000000001c7805 */ /* 0x000fc6000001ff00 */
[----:B------:R-:W-:Y:S02]  /*17d0*/  IMAD R17, R22, R20, R23 ;  /* 0x0000001416117224 */ /* 0x000fe400078e0217 */
[----:B------:R-:W-:Y:S02]  /*17e0*/  IMAD.MOV R3, RZ, RZ, -R3 ;  /* 0x000000ffff037224 */ /* 0x000fe400078e0a03 */
[----:B------:R-:W-:Y:S02]  /*17f0*/  IMAD.MOV R20, RZ, RZ, -R2 ;  /* 0x000000ffff147224 */ /* 0x000fe400078e0a02 */
[--C-:B------:R-:W-:Y:S01]  /*1800*/  @!P6 IMAD.IADD R12, R12, 0x1, -R22.reuse ;  /* 0x000000010c0ce824 */ /* 0x100fe200078e0a16 */
[C---:B------:R-:W-:Y:S01]  /*1810*/  ISETP.GT.U32.AND P6, PT, R22.reuse, R17, PT ;  /* 0x000000111600720c */ /* 0x040fe20003fc4070 */
[----:B------:R-:W-:Y:S01]  /*1820*/  @!P5 IMAD.IADD R13, R13, 0x1, -R22 ;  /* 0x000000010d0dd824 */ /* 0x000fe200078e0a16 */
[C---:B------:R-:W-:Y:S01]  /*1830*/  ISETP.GT.U32.AND P5, PT, R22.reuse, R18, PT ;  /* 0x000000121600720c */ /* 0x040fe20003fa4070 */
[C---:B------:R-:W-:Y:S01]  /*1840*/  IMAD R2, R22.reuse, R3, R19 ;  /* 0x0000000316027224 */ /* 0x040fe200078e0213 */
[----:B------:R-:W-:Y:S01]  /*1850*/  SHF.R.S32.HI R3, RZ, 0x1f, R6 ;  /* 0x0000001fff037819 */ /* 0x000fe20000011406 */
[----:B------:R-:W-:-:S02]  /*1860*/  IMAD R19, R22, R20, R21 ;  /* 0x0000001416137224 */ /* 0x000fc400078e0215 */
[--C-:B------:R-:W-:Y:S01]  /*1870*/  @!P4 IMAD.IADD R15, R15, 0x1, -R22.reuse ;  /* 0x000000010f0fc824 */ /* 0x100fe200078e0a16 */
[----:B------:R-:W-:Y:S01]  /*1880*/  ISETP.GT.U32.AND P4, PT, R22, R2, PT ;  /* 0x000000021600720c */ /* 0x000fe20003f84070 */
[--C-:B------:R-:W-:Y:S01]  /*1890*/  @!P3 IMAD.IADD R14, R14, 0x1, -R22.reuse ;  /* 0x000000010e0eb824 */ /* 0x100fe200078e0a16 */
[----:B------:R-:W-:Y:S01]  /*18a0*/  ISETP.GE.AND P3, PT, R27, RZ, PT ;  /* 0x000000ff1b00720c */ /* 0x000fe20003f66270 */
[----:B------:R-:W-:Y:S01]  /*18b0*/  @!P1 IMAD.MOV R13, RZ, RZ, -R13 ;  /* 0x000000ffff0d9224 */ /* 0x000fe200078e0a0d */
[----:B------:R-:W-:Y:S01]  /*18c0*/  ISETP.GT.U32.AND P1, PT, R22, R19, PT ;  /* 0x000000131600720c */ /* 0x000fe20003f24070 */
[--C-:B------:R-:W-:Y:S01]  /*18d0*/  @!P6 IMAD.IADD R17, R17, 0x1, -R22.reuse ;  /* 0x000000011111e824 */ /* 0x100fe200078e0a16 */
[----:B------:R-:W-:Y:S01]  /*18e0*/  ISETP.GE.AND P6, PT, R30, RZ, PT ;  /* 0x000000ff1e00720c */ /* 0x000fe20003fc6270 */
[----:B------:R-:W-:Y:S01]  /*18f0*/  @!P5 IMAD.IADD R18, R18, 0x1, -R22 ;  /* 0x000000011212d824 */ /* 0x000fe200078e0a16 */
[----:B------:R-:W-:Y:S01]  /*1900*/  LEA.HI R252, R3, R6, RZ, 0x5 ;  /* 0x0000000603fc7211 */ /* 0x000fe200078f28ff */
[----:B------:R-:W-:Y:S01]  /*1910*/  @!P0 IMAD.MOV R12, RZ, RZ, -R12 ;  /* 0x000000ffff0c8224 */ /* 0x000fe200078e0a0c */
[----:B------:R-:W-:Y:S01]  /*1920*/  ISETP.GT.U32.AND P5, PT, R22, R17, PT ;  /* 0x000000111600720c */ /* 0x000fe20003fa4070 */
[----:B------:R-:W-:Y:S01]  /*1930*/  IMAD.SHL.U32 R26, R36, 0x100, RZ ;  /* 0x00000100241a7824 */ /* 0x000fe200078e00ff */
[----:B------:R-:W-:Y:S01]  /*1940*/  ISETP.GT.U32.AND P0, PT, R22, R18, PT ;  /* 0x000000121600720c */ /* 0x000fe20003f04070 */
[--C-:B------:R-:W-:Y:S01]  /*1950*/  @!P4 IMAD.IADD R2, R2, 0x1, -R22.reuse ;  /* 0x000000010202c824 */ /* 0x100fe200078e0a16 */
[----:B------:R-:W-:Y:S01]  /*1960*/  LOP3.LUT R3, R186, 0x10, RZ, 0xc0, !PT ;  /* 0x00000010ba037812 */ /* 0x000fe200078ec0ff */
[----:B------:R-:W-:Y:S01]  /*1970*/  @!P3 IMAD.MOV R11, RZ, RZ, -R11 ;  /* 0x000000ffff0bb224 */ /* 0x000fe200078e0a0b */
[C---:B------:R-:W-:Y:S01]  /*1980*/  ISETP.GT.U32.AND P3, PT, R22.reuse, R16, PT ;  /* 0x000000101600720c */ /* 0x040fe20003f64070 */
[----:B------:R-:W-:Y:S01]  /*1990*/  @!P1 IMAD.IADD R19, R19, 0x1, -R22 ;  /* 0x0000000113139824 */ /* 0x000fe200078e0a16 */
[C---:B------:R-:W-:Y:S01]  /*19a0*/  ISETP.GT.U32.AND P4, PT, R22.reuse, R2, PT ;  /* 0x000000021600720c */ /* 0x040fe20003f84070 */
[----:B------:R-:W-:Y:S01]  /*19b0*/  @!P6 IMAD.MOV R14, RZ, RZ, -R14 ;  /* 0x000000ffff0ee224 */ /* 0x000fe200078e0a0e */
[----:B------:R-:W-:Y:S01]  /*19c0*/  LOP3.LUT R21, R3, 0x60, R36, 0xf8, !PT ;  /* 0x0000006003157812 */ /* 0x000fe200078ef824 */
[----:B------:R-:W-:Y:S01]  /*19d0*/  STL [R1+0x1f4], R26 ;  /* 0x0001f41a01007387 */ /* 0x000fe20000100800 */
[----:B------:R-:W-:Y:S01]  /*19e0*/  ISETP.GT.U32.AND P1, PT, R22, R19, PT ;  /* 0x000000131600720c */ /* 0x000fe20003f24070 */
[--C-:B------:R-:W-:Y:S01]  /*19f0*/  @!P5 IMAD.IADD R17, R17, 0x1, -R22.reuse ;  /* 0x000000011111d824 */ /* 0x100fe200078e0a16 */
[----:B------:R-:W-:Y:S01]  /*1a00*/  SGXT R3, R24, 0x1 ;  /* 0x000000011803781a */ /* 0x000fe20000000200 */
[--C-:B------:R-:W-:Y:S01]  /*1a10*/  @!P0 IMAD.IADD R18, R18, 0x1, -R22.reuse ;  /* 0x0000000112128824 */ /* 0x100fe200078e0a16 */
[----:B------:R-:W-:Y:S01]  /*1a20*/  ISETP.GE.AND P5, PT, R33, RZ, PT ;  /* 0x000000ff2100720c */ /* 0x000fe20003fa6270 */
[----:B------:R-:W-:Y:S01]  /*1a30*/  IMAD R70, R70, c[0x0][0x184], RZ ;  /* 0x0000610046467a24 */ /* 0x000fe200078e02ff */
[----:B------:R-:W-:Y:S01]  /*1a40*/  ISETP.GE.AND P0, PT, R34, RZ, PT ;  /* 0x000000ff2200720c */ /* 0x000fe20003f06270 */
[--C-:B------:R-:W-:Y:S01]  /*1a50*/  @!P3 IMAD.IADD R16, R16, 0x1, -R22.reuse ;  /* 0x000000011010b824 */ /* 0x100fe200078e0a16 */
[----:B------:R-:W-:Y:S01]  /*1a60*/  LOP3.LUT R3, R3, 0x90, RZ, 0xc0, !PT ;  /* 0x0000009003037812 */ /* 0x000fe200078ec0ff */
[----:B------:R-:W-:Y:S01]  /*1a70*/  @!P4 IMAD.IADD R2, R2, 0x1, -R22 ;  /* 0x000000010202c824 */ /* 0x000fe200078e0a16 */
[----:B------:R-:W-:Y:S01]  /*1a80*/  ISETP.GE.AND P6, PT, R31, RZ, PT ;  /* 0x000000ff1f00720c */ /* 0x000fe20003fc6270 */
[----:B------:R-:W-:Y:S01]  /*1a90*/  IMAD.WIDE R190, R72, 0x2, RZ ;  /* 0x0000000248be7825 */ /* 0x000fe200078e02ff */
[----:B------:R-:W-:Y:S01]  /*1aa0*/  ISETP.GE.AND P3, PT, R32, RZ, PT ;  /* 0x000000ff2000720c */ /* 0x000fe20003f66270 */
[----:B------:R-:W-:Y:S01]  /*1ab0*/  CS2R R34, SRZ ;  /* 0x0000000000227805 */ /* 0x000fe2000001ff00 */
[----:B------:R-:W-:Y:S01]  /*1ac0*/  LOP3.LUT R184, R3, 0x7e, R186, 0x78, !PT ;  /* 0x0000007e03b87812 */ /* 0x000fe200078e78ba */
[----:B------:R-:W-:Y:S01]  /*1ad0*/  @!P1 IMAD.IADD R19, R19, 0x1, -R22 ;  /* 0x0000000113139824 */ /* 0x000fe200078e0a16 */
[----:B------:R-:W-:Y:S01]  /*1ae0*/  ISETP.NE.AND P4, PT, RZ, c[0x0][0x17c], PT ;  /* 0x00005f00ff007a0c */ /* 0x000fe20003f85270 */
[----:B------:R-:W-:Y:S01]  /*1af0*/  @!P5 IMAD.MOV R17, RZ, RZ, -R17 ;  /* 0x000000ffff11d224 */ /* 0x000fe200078e0a11 */
[----:B------:R-:W-:Y:S01]  /*1b00*/  LOP3.LUT R3, RZ, c[0x0][0x17c], RZ, 0x33, !PT ;  /* 0x00005f00ff037a12 */ /* 0x000fe200078e33ff */
[----:B------:R-:W-:Y:S01]  /*1b10*/  @!P0 IMAD.MOV R18, RZ, RZ, -R18 ;  /* 0x000000ffff128224 */ /* 0x000fe200078e0a12 */
[----:B------:R-:W-:Y:S01]  /*1b20*/  ISETP.GE.AND P1, PT, R25, RZ, PT ;  /* 0x000000ff1900720c */ /* 0x000fe20003f26270 */
[----:B------:R-:W-:Y:S01]  /*1b30*/  @!P2 IMAD.MOV R19, RZ, RZ, -R19 ;  /* 0x000000ffff13a224 */ /* 0x000fe200078e0a13 */
[C---:B------:R-:W-:Y:S01]  /*1b40*/  SEL R74, R3.reuse, R4, !P4 ;  /* 0x00000004034a7207 */ /* 0x040fe20006000000 */
[----:B------:R-:W-:Y:S01]  /*1b50*/  @!P6 IMAD.MOV R15, RZ, RZ, -R15 ;  /* 0x000000ffff0fe224 */ /* 0x000fe200078e0a0f */
[C---:B------:R-:W-:Y:S01]  /*1b60*/  SEL R76, R3.reuse, R5, !P4 ;  /* 0x00000005034c7207 */ /* 0x040fe20006000000 */
[----:B------:R-:W-:Y:S01]  /*1b70*/  @!P3 IMAD.MOV R16, RZ, RZ, -R16 ;  /* 0x000000ffff10b224 */ /* 0x000fe200078e0a10 */
[C---:B------:R-:W-:Y:S01]  /*1b80*/  SEL R78, R3.reuse, R7, !P4 ;  /* 0x00000007034e7207 */ /* 0x040fe20006000000 */
[----:B------:R-:W-:Y:S01]  /*1b90*/  IMAD R74, R74, c[0x0][0x190], RZ ;  /* 0x000064004a4a7a24 */ /* 0x000fe200078e02ff */
        /* <DEDUP_REMOVED lines=9> */
[----:B------:R-:W-:Y:S01]  /*1c30*/  @!P1 IMAD.MOV R2, RZ, RZ, -R2 ;  /* 0x000000ffff029224 */ /* 0x000fe200078e0a02 */
[C---:B------:R-:W-:Y:S01]  /*1c40*/  SEL R175, R3.reuse, R18, !P4 ;  /* 0x0000001203af7207 */ /* 0x040fe20006000000 */
[----:B------:R-:W-:Y:S01]  /*1c50*/  IMAD R80, R80, c[0x0][0x190], RZ ;  /* 0x0000640050507a24 */ /* 0x000fe200078e02ff */
[C---:B------:R-:W-:Y:S01]  /*1c60*/  SEL R170, R3.reuse, R13, !P4 ;  /* 0x0000000d03aa7207 */ /* 0x040fe20006000000 */
[----:B------:R-:W-:Y:S01]  /*1c70*/  IMAD R82, R82, c[0x0][0x190], RZ ;  /* 0x0000640052527a24 */ /* 0x000fe200078e02ff */
[----:B------:R-:W-:Y:S01]  /*1c80*/  SEL R171, R3, R14, !P4 ;  /* 0x0000000e03ab7207 */ /* 0x000fe20006000000 */
[----:B------:R-:W-:Y:S01]  /*1c90*/  IMAD R174, R174, c[0x0][0x190], RZ ;  /* 0x00006400aeae7a24 */ /* 0x000fe200078e02ff */
[----:B------:R-:W-:Y:S01]  /*1ca0*/  LEA R180, P2, R74, c[0x0][0x168], 0x1 ;  /* 0x00005a004ab47a11 */ /* 0x000fe200078408ff */
[----:B------:R-:W-:Y:S01]  /*1cb0*/  IMAD R175, R175, c[0x0][0x190], RZ ;  /* 0x00006400afaf7a24 */ /* 0x000fe200078e02ff */
[C---:B------:R-:W-:Y:S01]  /*1cc0*/  SEL R172, R3.reuse, R15, !P4 ;  /* 0x0000000f03ac7207 */ /* 0x040fe20006000000 */
[----:B------:R-:W-:Y:S01]  /*1cd0*/  IMAD R170, R170, c[0x0][0x190], RZ ;  /* 0x00006400aaaa7a24 */ /* 0x000fe200078e02ff */
[----:B------:R-:W-:Y:S01]  /*1ce0*/  SEL R173, R3, R16, !P4 ;  /* 0x0000001003ad7207 */ /* 0x000fe20006000000 */
[----:B------:R-:W-:Y:S01]  /*1cf0*/  IMAD R171, R171, c[0x0][0x190], RZ ;  /* 0x00006400abab7a24 */ /* 0x000fe200078e02ff */
[----:B------:R-:W-:Y:S01]  /*1d00*/  LOP3.LUT R178, R184, 0x20, RZ, 0x3c, !PT ;  /* 0x00000020b8b27812 */ /* 0x000fe200078e3cff */
[----:B------:R-:W-:Y:S01]  /*1d10*/  STL [R1+0x1f0], R180 ;  /* 0x0001f0b401007387 */ /* 0x000fe20000100800 */
[----:B------:R-:W-:Y:S01]  /*1d20*/  LEA R179, P1, R76, c[0x0][0x168], 0x1 ;  /* 0x00005a004cb37a11 */ /* 0x000fe200078208ff */
[----:B------:R-:W-:Y:S01]  /*1d30*/  IMAD R172, R172, c[0x0][0x190], RZ ;  /* 0x00006400acac7a24 */ /* 0x000fe200078e02ff */
[----:B------:R-:W-:Y:S01]  /*1d40*/  SEL R168, R3, R12, !P4 ;  /* 0x0000000c03a87207 */ /* 0x000fe20006000000 */
[----:B------:R-:W-:Y:S01]  /*1d50*/  IMAD R173, R173, c[0x0][0x190], RZ ;  /* 0x00006400adad7a24 */ /* 0x000fe200078e02ff */
[----:B------:R-:W-:Y:S01]  /*1d60*/  LEA R178, P0, R78, c[0x0][0x168], 0x1 ;  /* 0x00005a004eb27a11 */ /* 0x000fe200078008ff */
[----:B------:R-:W-:Y:S01]  /*1d70*/  STL [R1+0x1e8], R179 ;  /* 0x0001e8b301007387 */ /* 0x000fe20000100800 */
[----:B------:R-:W-:Y:S01]  /*1d80*/  LEA R223, P5, R84, c[0x0][0x168], 0x1 ;  /* 0x00005a0054df7a11 */ /* 0x000fe200078a08ff */
[----:B------:R-:W-:Y:S01]  /*1d90*/  IMAD R168, R168, c[0x0][0x190], RZ ;  /* 0x00006400a8a87a24 */ /* 0x000fe200078e02ff */
[----:B------:R-:W-:Y:S01]  /*1da0*/  LEA R219, P3, R86, c[0x0][0x168], 0x1 ;  /* 0x00005a0056db7a11 */ /* 0x000fe200078608ff */
[----:B------:R0:W-:Y:S01]  /*1db0*/  STL [R1+0x1e0], R178 ;  /* 0x0001e0b201007387 */ /* 0x0001e20000100800 */
[C---:B------:R-:W-:Y:S01]  /*1dc0*/  SEL R176, R3.reuse, R2, !P4 ;  /* 0x0000000203b07207 */ /* 0x040fe20006000000 */
[----:B------:R-:W-:Y:S01]  /*1dd0*/  IMAD.WIDE R188, R70, 0x2, RZ ;  /* 0x0000000246bc7825 */ /* 0x000fe200078e02ff */
[----:B------:R-:W-:Y:S01]  /*1de0*/  SEL R177, R3, R19, !P4 ;  /* 0x0000001303b17207 */ /* 0x000fe20006000000 */
[----:B------:R-:W-:Y:S01]  /*1df0*/  CS2R R32, SRZ ;  /* 0x0000000000207805 */ /* 0x000fe2000001ff00 */
[----:B------:R-:W-:Y:S01]  /*1e00*/  LEA R248, P4, R80, c[0x0][0x168], 0x1 ;  /* 0x00005a0050f87a11 */ /* 0x000fe200078808ff */
[----:B------:R-:W-:Y:S01]  /*1e10*/  IMAD.SHL.U32 R3, R246, 0x10, RZ ;  /* 0x00000010f6037824 */ /* 0x000fe200078e00ff */
[----:B------:R-:W-:Y:S01]  /*1e20*/  LEA R243, P6, R82, c[0x0][0x168], 0x1 ;  /* 0x00005a0052f37a11 */ /* 0x000fe200078c08ff */
[----:B------:R-:W-:Y:S01]  /*1e30*/  IMAD R2, R246, 0xf, RZ ;  /* 0x0000000ff6027824 */ /* 0x000fe200078e02ff */
[----:B------:R-:W-:Y:S01]  /*1e40*/  LEA.HI.X.SX32 R221, R84, c[0x0][0x16c], 0x1, P5 ;  /* 0x00005b0054dd7a11 */ /* 0x000fe200028f0eff */
[----:B------:R-:W-:Y:S01]  /*1e50*/  IMAD R64, R246, 0x5, RZ ;  /* 0x00000005f6407824 */ /* 0x000fe200078e02ff */
[----:B0-----:R-:W-:Y:S01]  /*1e60*/  LEA.HI.X.SX32 R178, R74, c[0x0][0x16c], 0x1, P2 ;  /* 0x00005b004ab27a11 */ /* 0x001fe200010f0eff */
[----:B------:R-:W-:Y:S01]  /*1e70*/  IMAD.SHL.U32 R65, R246, 0x4, RZ ;  /* 0x00000004f6417824 */ /* 0x000fe200078e00ff */
[----:B------:R-:W-:Y:S01]  /*1e80*/  LEA.HI.X.SX32 R217, R86, c[0x0][0x16c], 0x1, P3 ;  /* 0x00005b0056d97a11 */ /* 0x000fe200018f0eff */
[----:B------:R-:W-:Y:S01]  /*1e90*/  IMAD.SHL.U32 R20, R36, 0x8, RZ ;  /* 0x0000000824147824 */ /* 0x000fe200078e00ff */
[----:B------:R-:W-:Y:S01]  /*1ea0*/  LEA.HI.X.SX32 R74, R76, c[0x0][0x16c], 0x1, P1 ;  /* 0x00005b004c4a7a11 */ /* 0x000fe200008f0eff */
[----:B------:R-:W-:Y:S01]  /*1eb0*/  STL [R1+0x1ec], R178 ;  /* 0x0001ecb201007387 */ /* 0x000fe20000100800 */
[----:B------:R-:W-:Y:S01]  /*1ec0*/  LEA.HI.X.SX32 R249, R78, c[0x0][0x16c], 0x1, P0 ;  /* 0x00005b004ef97a11 */ /* 0x000fe200000f0eff */
[----:B------:R-:W-:Y:S01]  /*1ed0*/  IMAD R66, R246, 0x3, RZ ;  /* 0x00000003f6427824 */ /* 0x000fe200078e02ff */
[----:B------:R-:W-:Y:S01]  /*1ee0*/  LEA R200, P5, R174, c[0x0][0x168], 0x1 ;  /* 0x00005a00aec87a11 */ /* 0x000fe200078a08ff */
[----:B------:R-:W-:Y:S01]  /*1ef0*/  STL [R1+0x1e4], R74 ;  /* 0x0001e44a01007387 */ /* 0x000fe20000100800 */
[----:B------:R-:W-:Y:S01]  /*1f00*/  LEA R198, P3, R175, c[0x0][0x168], 0x1 ;  /* 0x00005a00afc67a11 */ /* 0x000fe200078608ff */
[----:B------:R-:W-:Y:S01]  /*1f10*/  IMAD.SHL.U32 R68, R246, 0x2, RZ ;  /* 0x00000002f6447824 */ /* 0x000fe200078e00ff */
[----:B------:R-:W-:Y:S01]  /*1f20*/  LEA R211, P1, R170, c[0x0][0x168], 0x1 ;  /* 0x00005a00aad37a11 */ /* 0x000fe200078208ff */
[----:B------:R-:W-:Y:S01]  /*1f30*/  IMAD R176, R176, c[0x0][0x190], RZ ;  /* 0x00006400b0b07a24 */ /* 0x000fe200078e02ff */
[----:B------:R-:W-:Y:S01]  /*1f40*/  LEA R207, P0, R171, c[0x0][0x168], 0x1 ;  /* 0x00005a00abcf7a11 */ /* 0x000fe200078008ff */
[----:B------:R-:W-:Y:S01]  /*1f50*/  IMAD R177, R177, c[0x0][0x190], RZ ;  /* 0x00006400b1b17a24 */ /* 0x000fe200078e02ff */
[----:B------:R-:W-:Y:S01]  /*1f60*/  LEA.HI.X.SX32 R245, R80, c[0x0][0x16c], 0x1, P4 ;  /* 0x00005b0050f57a11 */ /* 0x000fe200020f0eff */
[--C-:B------:R-:W-:Y:S01]  /*1f70*/  IMAD.WIDE R250, R246, 0x2, R190.reuse ;  /* 0x00000002f6fa7825 */ /* 0x100fe200078e02be */
[----:B------:R-:W-:Y:S01]  /*1f80*/  LEA.HI.X.SX32 R242, R82, c[0x0][0x16c], 0x1, P6 ;  /* 0x00005b0052f27a11 */ /* 0x000fe200030f0eff */
[----:B------:R-:W-:Y:S01]  /*1f90*/  CS2R R30, SRZ ;  /* 0x00000000001e7805 */ /* 0x000fe2000001ff00 */
[----:B------:R-:W-:Y:S01]  /*1fa0*/  LEA R204, P4, R172, c[0x0][0x168], 0x1 ;  /* 0x00005a00accc7a11 */ /* 0x000fe200078808ff */
[----:B------:R-:W-:Y:S01]  /*1fb0*/  CS2R R24, SRZ ;  /* 0x0000000000187805 */ /* 0x000fe2000001ff00 */
[----:B------:R-:W-:Y:S01]  /*1fc0*/  LEA R202, P6, R173, c[0x0][0x168], 0x1 ;  /* 0x00005a00adca7a11 */ /* 0x000fe200078c08ff */
[----:B------:R-:W-:Y:S01]  /*1fd0*/  CS2R R16, SRZ ;  /* 0x0000000000107805 */ /* 0x000fe2000001ff00 */
[----:B------:R-:W-:Y:S01]  /*1fe0*/  LEA R215, P2, R168, c[0x0][0x168], 0x1 ;  /* 0x00005a00a8d77a11 */ /* 0x000fe200078408ff */
[----:B------:R-:W-:Y:S01]  /*1ff0*/  CS2R R18, SRZ ;  /* 0x0000000000127805 */ /* 0x000fe2000001ff00 */
[----:B------:R-:W-:Y:S01]  /*2000*/  LEA.HI.X.SX32 R199, R174, c[0x0][0x16c], 0x1, P5 ;  /* 0x00005b00aec77a11 */ /* 0x000fe200028f0eff */
[----:B------:R-:W-:Y:S01]  /*2010*/  CS2R R12, SRZ ;  /* 0x00000000000c7805 */ /* 0x000fe2000001ff00 */
[----:B------:R-:W-:Y:S01]  /*2020*/  LEA.HI.X.SX32 R197, R175, c[0x0][0x16c], 0x1, P3 ;  /* 0x00005b00afc57a11 */ /* 0x000fe200018f0eff */
[----:B------:R-:W-:Y:S01]  /*2030*/  IMAD.WIDE R174, R169, 0x2, R190 ;  /* 0x00000002a9ae7825 */ /* 0x000fe200078e02be */
[----:B------:R-:W-:Y:S01]  /*2040*/  LEA.HI.X.SX32 R209, R170, c[0x0][0x16c], 0x1, P1 ;  /* 0x00005b00aad17a11 */ /* 0x000fe200008f0eff */
[----:B------:R-:W-:Y:S01]  /*2050*/  CS2R R14, SRZ ;  /* 0x00000000000e7805 */ /* 0x000fe2000001ff00 */
[----:B------:R-:W-:Y:S01]  /*2060*/  LEA.HI.X.SX32 R205, R171, c[0x0][0x16c], 0x1, P0 ;  /* 0x00005b00abcd7a11 */ /* 0x000fe200000f0eff */
[----:B------:R-:W-:Y:S01]  /*2070*/  IMAD.WIDE R170, R169, 0x2, R188 ;  /* 0x00000002a9aa7825 */ /* 0x000fe200078e02bc */
[----:B------:R-:W-:Y:S01]  /*2080*/  LEA.HI.X.SX32 R203, R172, c[0x0][0x16c], 0x1, P4 ;  /* 0x00005b00accb7a11 */ /* 0x000fe200020f0eff */
[----:B------:R-:W-:Y:S01]  /*2090*/  STL.64 [R1+0x1d8], R174 ;  /* 0x0001d8ae01007387 */ /* 0x000fe20000100a00 */
[----:B------:R-:W-:Y:S01]  /*20a0*/  LEA.HI.X.SX32 R201, R173, c[0x0][0x16c], 0x1, P6 ;  /* 0x00005b00adc97a11 */ /* 0x000fe200030f0eff */
[C---:B------:R-:W-:Y:S01]  /*20b0*/  IMAD.WIDE R172, R87.reuse, 0x2, R190 ;  /* 0x0000000257ac7825 */ /* 0x040fe200078e02be */
[----:B------:R-:W-:Y:S01]  /*20c0*/  LEA.HI.X.SX32 R213, R168, c[0x0][0x16c], 0x1, P2 ;  /* 0x00005b00a8d57a11 */ /* 0x000fe200010f0eff */
[----:B------:R0:W-:Y:S01]  /*20d0*/  STL.64 [R1+0x1d0], R170 ;  /* 0x0001d0aa01007387 */ /* 0x0001e20000100a00 */
[----:B------:R-:W-:Y:S01]  /*20e0*/  LOP3.LUT R6, R36, 0x7, RZ, 0xc0, !PT ;  /* 0x0000000724067812 */ /* 0x000fe200078ec0ff */
[--C-:B------:R-:W-:Y:S01]  /*20f0*/  IMAD.WIDE R168, R87, 0x2, R188.reuse ;  /* 0x0000000257a87825 */ /* 0x100fe200078e02bc */
[----:B------:R-:W-:Y:S01]  /*2100*/  LOP3.LUT R23, R20, 0x30, RZ, 0xc0, !PT ;  /* 0x0000003014177812 */ /* 0x000fe200078ec0ff */
[----:B------:R-:W-:Y:S01]  /*2110*/  STL.64 [R1+0x1c8], R172 ;  /* 0x0001c8ac01007387 */ /* 0x000fe20000100a00 */
[----:B------:R-:W-:Y:S01]  /*2120*/  LOP3.LUT R187, R26, 0x1000, RZ, 0xc0, !PT ;  /* 0x000010001abb7812 */ /* 0x000fe200078ec0ff */
[----:B------:R-:W-:Y:S01]  /*2130*/  IMAD.WIDE R86, R85, 0x2, R188 ;  /* 0x0000000255567825 */ /* 0x000fe200078e02bc */
[----:B------:R-:W-:Y:S01]  /*2140*/  LEA R196, P2, R176, c[0x0][0x168], 0x1 ;  /* 0x00005a00b0c47a11 */ /* 0x000fe200078408ff */
[----:B------:R1:W-:Y:S01]  /*2150*/  STL.64 [R1+0x1c0], R168 ;  /* 0x0001c0a801007387 */ /* 0x0003e20000100a00 */
[----:B------:R-:W-:Y:S01]  /*2160*/  LEA R194, P1, R177, c[0x0][0x168], 0x1 ;  /* 0x00005a00b1c27a11 */ /* 0x000fe200078208ff */
[----:B------:R-:W-:Y:S01]  /*2170*/  IMAD R20, R6, 0x210, RZ ;  /* 0x0000021006147824 */ /* 0x000fe200078e02ff */
[----:B------:R-:W-:Y:S01]  /*2180*/  CS2R R36, SRZ ;  /* 0x0000000000247805 */ /* 0x000fe2000001ff00 */
[----:B0-----:R-:W-:Y:S01]  /*2190*/  IMAD.WIDE R170, R85, 0x2, R190 ;  /* 0x0000000255aa7825 */ /* 0x001fe200078e02be */
[----:B------:R-:W-:Y:S01]  /*21a0*/  CS2R R26, SRZ ;  /* 0x00000000001a7805 */ /* 0x000fe2000001ff00 */
[----:B------:R-:W-:Y:S01]  /*21b0*/  CS2R R8, SRZ ;  /* 0x0000000000087805 */ /* 0x000fe2000001ff00 */
[----:B------:R-:W-:Y:S01]  /*21c0*/  LOP3.LUT R20, R20, R21, RZ, 0x3c, !PT ;  /* 0x0000001514147212 */ /* 0x000fe200078e3cff */
[C---:B------:R-:W-:Y:S01]  /*21d0*/  IMAD.WIDE R84, R83.reuse, 0x2, R188 ;  /* 0x0000000253547825 */ /* 0x040fe200078e02bc */
[----:B------:R-:W-:Y:S01]  /*21e0*/  STL.64 [R1+0x1b8], R170 ;  /* 0x0001b8aa01007387 */ /* 0x000fe20000100a00 */
[----:B------:R-:W-:Y:S01]  /*21f0*/  CS2R R10, SRZ ;  /* 0x00000000000a7805 */ /* 0x000fe2000001ff00 */
[----:B------:R-:W-:Y:S01]  /*2200*/  CS2R R4, SRZ ;  /* 0x0000000000047805 */ /* 0x000fe2000001ff00 */
[----:B-1----:R-:W-:Y:S01]  /*2210*/  IMAD.WIDE R168, R83, 0x2, R190 ;  /* 0x0000000253a87825 */ /* 0x002fe200078e02be */
[----:B------:R0:W-:Y:S01]  /*2220*/  STL.64 [R1+0x1b0], R86 ;  /* 0x0001b05601007387 */ /* 0x0001e20000100a00 */
[----:B------:R-:W-:-:S02]  /*2230*/  SHF.R.S32.HI R252, RZ, 0x5, R252 ;  /* 0x00000005fffc7819 */ /* 0x000fc400000114fc */
[----:B------:R-:W-:Y:S01]  /*2240*/  IMAD.WIDE R82, R81, 0x2, R188 ;  /* 0x0000000251527825 */ /* 0x000fe200078e02bc */
[----:B------:R-:W-:Y:S01]  /*2250*/  STL.64 [R1+0x1a8], R168 ;  /* 0x0001a8a801007387 */ /* 0x000fe20000100a00 */
[----:B------:R-:W-:Y:S02]  /*2260*/  LEA.HI.X.SX32 R195, R176, c[0x0][0x16c], 0x1, P2 ;  /* 0x00005b00b0c37a11 */ /* 0x000fe400010f0eff */
[----:B------:R-:W-:Y:S01]  /*2270*/  IMAD R23, R6, 0x40, R23 ;  /* 0x0000004006177824 */ /* 0x000fe200078e0217 */
[----:B------:R1:W-:Y:S01]  /*2280*/  STL.64 [R1+0x1a0], R84 ;  /* 0x0001a05401007387 */ /* 0x0003e20000100a00 */
[----:B------:R-:W-:Y:S01]  /*2290*/  IMAD.IADD R187, R187, 0x1, R20 ;  /* 0x00000001bbbb7824 */ /* 0x000fe200078e0214 */
[----:B------:R-:W-:Y:S01]  /*22a0*/  CS2R R6, SRZ ;  /* 0x0000000000067805 */ /* 0x000fe2000001ff00 */
[----:B------:R-:W-:Y:S01]  /*22b0*/  CS2R R20, SRZ ;  /* 0x0000000000147805 */ /* 0x000fe2000001ff00 */
[----:B0-----:R-:W-:Y:S01]  /*22c0*/  IMAD.WIDE R86, R81, 0x2, R190 ;  /* 0x0000000251567825 */ /* 0x001fe200078e02be */
[----:B------:R-:W-:-:S02]  /*22d0*/  LOP3.LUT R186, R23, 0x30, R186, 0x78, !PT ;  /* 0x0000003017ba7812 */ /* 0x000fc400078e78ba */
[----:B------:R-:W-:Y:S01]  /*22e0*/  CS2R R22, SRZ ;  /* 0x0000000000167805 */ /* 0x000fe2000001ff00 */
[----:B------:R-:W-:Y:S01]  /*22f0*/  IMAD.WIDE R80, R79, 0x2, R188 ;  /* 0x000000024f507825 */ /* 0x000fe200078e02bc */
[----:B------:R-:W-:Y:S01]  /*2300*/  STL.64 [R1+0x198], R86 ;  /* 0x0001985601007387 */ /* 0x000fe20000100a00 */
[----:B------:R-:W-:Y:S02]  /*2310*/  LEA.HI.X.SX32 R192, R177, c[0x0][0x16c], 0x1, P1 ;  /* 0x00005b00b1c07a11 */ /* 0x000fe400008f0eff */
[----:B-1----:R-:W-:Y:S01]  /*2320*/  IMAD.WIDE R84, R79, 0x2, R190 ;  /* 0x000000024f547825 */ /* 0x002fe200078e02be */
[----:B------:R0:W-:Y:S03]  /*2330*/  STL.64 [R1+0x190], R82 ;  /* 0x0001905201007387 */ /* 0x0001e60000100a00 */
[C-C-:B------:R-:W-:Y:S01]  /*2340*/  IMAD.WIDE R78, R77.reuse, 0x2, R188.reuse ;  /* 0x000000024d4e7825 */ /* 0x140fe200078e02bc */
[----:B------:R-:W-:Y:S03]  /*2350*/  STL.64 [R1+0x188], R84 ;  /* 0x0001885401007387 */ /* 0x000fe60000100a00 */
[----:B------:R-:W-:Y:S01]  /*2360*/  IMAD.WIDE R246, R246, 0x2, R188 ;  /* 0x00000002f6f67825 */ /* 0x000fe200078e02bc */
[----:B------:R1:W-:Y:S03]  /*2370*/  STL.64 [R1+0x180], R80 ;  /* 0x0001805001007387 */ /* 0x0003e60000100a00 */
[----:B0-----:R-:W-:-:S04]  /*2380*/  IMAD.WIDE R82, R77, 0x2, R190 ;  /* 0x000000024d527825 */ /* 0x001fc800078e02be */
[C---:B------:R-:W-:Y:S01]  /*2390*/  IMAD.WIDE R76, R75.reuse, 0x2, R188 ;  /* 0x000000024b4c7825 */ /* 0x040fe200078e02bc */
[----:B------:R-:W-:Y:S03]  /*23a0*/  STL.64 [R1+0x178], R82 ;  /* 0x0001785201007387 */ /* 0x000fe60000100a00 */
[----:B-1----:R-:W-:Y:S01]  /*23b0*/  IMAD.WIDE R80, R75, 0x2, R190 ;  /* 0x000000024b507825 */ /* 0x002fe200078e02be */
[----:B------:R0:W-:Y:S03]  /*23c0*/  STL.64 [R1+0x170], R78 ;  /* 0x0001704e01007387 */ /* 0x0001e60000100a00 */
[C---:B------:R-:W-:Y:S01]  /*23d0*/  IMAD.WIDE R74, R73.reuse, 0x2, R188 ;  /* 0x00000002494a7825 */ /* 0x040fe200078e02bc */
[----:B------:R-:W-:Y:S04]  /*23e0*/  STL.64 [R1+0x168], R80 ;  /* 0x0001685001007387 */ /* 0x000fe80000100a00 */
[----:B------:R1:W-:Y:S01]  /*23f0*/  STL.64 [R1+0x160], R76 ;  /* 0x0001604c01007387 */ /* 0x0003e20000100a00 */
        /* <DEDUP_REMOVED lines=8> */
[----:B0-----:R-:W-:-:S05]  /*2480*/  IMAD.WIDE R74, R69, 0x2, R190 ;  /* 0x00000002454a7825 */ /* 0x001fca00078e02be */
[----:B------:R0:W-:Y:S01]  /*2490*/  STL.64 [R1+0x138], R74 ;  /* 0x0001384a01007387 */ /* 0x0001e20000100a00 */
[----:B-1----:R-:W-:-:S03]  /*24a0*/  IMAD.WIDE R72, R67, 0x2, R190 ;  /* 0x0000000243487825 */ /* 0x002fc600078e02be */
[----:B------:R1:W-:Y:S04]  /*24b0*/  STL.64 [R1+0x130], R70 ;  /* 0x0001304601007387 */ /* 0x0003e80000100a00 */
[----:B------:R2:W-:Y:S01]  /*24c0*/  STL.64 [R1+0x128], R72 ;  /* 0x0001284801007387 */ /* 0x0005e20000100a00 */
[----:B0-----:R-:W-:-:S04]  /*24d0*/  IMAD.WIDE R74, R67, 0x2, R188 ;  /* 0x00000002434a7825 */ /* 0x001fc800078e02bc */
[C---:B-1----:R-:W-:Y:S01]  /*24e0*/  IMAD.WIDE R70, R63.reuse, 0x2, R190 ;  /* 0x000000023f467825 */ /* 0x042fe200078e02be */
[----:B------:R0:W-:Y:S03]  /*24f0*/  STL.64 [R1+0x120], R74 ;  /* 0x0001204a01007387 */ /* 0x0001e60000100a00 */
[----:B--2---:R-:W-:Y:S01]  /*2500*/  IMAD.WIDE R72, R63, 0x2, R188 ;  /* 0x000000023f487825 */ /* 0x004fe200078e02bc */
[----:B------:R1:W-:Y:S04]  /*2510*/  STL.64 [R1+0x118], R70 ;  /* 0x0001184601007387 */ /* 0x0003e80000100a00 */
[----:B------:R2:W-:Y:S01]  /*2520*/  STL.64 [R1+0x110], R72 ;  /* 0x0001104801007387 */ /* 0x0005e20000100a00 */
[----:B0-----:R-:W-:-:S04]  /*2530*/  IMAD.WIDE R74, R59, 0x2, R190 ;  /* 0x000000023b4a7825 */ /* 0x001fc800078e02be */
[----:B-1----:R-:W-:Y:S01]  /*2540*/  IMAD.WIDE R70, R59, 0x2, R188 ;  /* 0x000000023b467825 */ /* 0x002fe200078e02bc */
[----:B------:R0:W-:Y:S03]  /*2550*/  STL.64 [R1+0x108], R74 ;  /* 0x0001084a01007387 */ /* 0x0001e60000100a00 */
[C---:B--2---:R-:W-:Y:S01]  /*2560*/  IMAD.WIDE R72, R55.reuse, 0x2, R190 ;  /* 0x0000000237487825 */ /* 0x044fe200078e02be */
        /* <DEDUP_REMOVED lines=10> */
[----:B------:R-:W-:Y:S03]  /*2610*/  STL.64 [R1+0xd8], R74 ;  /* 0x0000d84a01007387 */ /* 0x000fe60000100a00 */
[C---:B--2---:R-:W-:Y:S01]  /*2620*/  IMAD.WIDE R72, R52.reuse, 0x2, R190 ;  /* 0x0000000234487825 */ /* 0x044fe200078e02be */
[----:B------:R0:W-:Y:S03]  /*2630*/  STL.64 [R1+0xd0], R70 ;  /* 0x0000d04601007387 */ /* 0x0001e60000100a00 */
[----:B------:R-:W-:Y:S01]  /*2640*/  IMAD.WIDE R2, R52, 0x2, R188 ;  /* 0x0000000234027825 */ /* 0x000fe200078e02bc */
[----:B------:R-:W-:Y:S04]  /*2650*/  STL.64 [R1+0xc8], R72 ;  /* 0x0000c84801007387 */ /* 0x000fe80000100a00 */
[----:B------:R1:W-:Y:S01]  /*2660*/  STL.64 [R1+0xc0], R2 ;  /* 0x0000c00201007387 */ /* 0x0003e20000100a00 */
[----:B0-----:R-:W-:-:S04]  /*2670*/  IMAD.WIDE R70, R53, 0x2, R190 ;  /* 0x0000000235467825 */ /* 0x001fc800078e02be */
[----:B------:R-:W-:Y:S01]  /*2680*/  IMAD.WIDE R52, R53, 0x2, R188 ;  /* 0x0000000235347825 */ /* 0x000fe200078e02bc */
[----:B------:R-:W-:Y:S03]  /*2690*/  STL.64 [R1+0xb8], R70 ;  /* 0x0000b84601007387 */ /* 0x000fe60000100a00 */
[C---:B-1----:R-:W-:Y:S01]  /*26a0*/  IMAD.WIDE R2, R54.reuse, 0x2, R190 ;  /* 0x0000000236027825 */ /* 0x042fe200078e02be */
[----:B------:R0:W-:Y:S03]  /*26b0*/  STL.64 [R1+0xb0], R52 ;  /* 0x0000b03401007387 */ /* 0x0001e60000100a00 */
[----:B------:R-:W-:Y:S01]  /*26c0*/  IMAD.WIDE R54, R54, 0x2, R188 ;  /* 0x0000000236367825 */ /* 0x000fe200078e02bc */
        /* <DEDUP_REMOVED lines=37> */
[----:B------:R-:W-:Y:S01]  /*2920*/  STL.64 [R1+0x10], R54 ;  /* 0x0000103601007387 */ /* 0x000fe20000100a00 */
[----:B0-----:R-:W-:-:S04]  /*2930*/  IMAD.WIDE R52, R68, 0x2, R190 ;  /* 0x0000000244347825 */ /* 0x001fc800078e02be */
[----:B-1----:R-:W-:Y:S01]  /*2940*/  IMAD.WIDE R2, R68, 0x2, R188 ;  /* 0x0000000244027825 */ /* 0x002fe200078e02bc */
[----:B------:R-:W-:Y:S04]  /*2950*/  STL.64 [R1+0x8], R52 ;  /* 0x0000083401007387 */ /* 0x000fe80000100a00 */
[----:B------:R0:W-:Y:S02]  /*2960*/  STL.64 [R1], R2 ;  /* 0x0000000201007387 */ /* 0x0001e40000100a00 */
[----:B0-----:R-:W-:Y:S02]  /*2970*/  IMAD.MOV.U32 R2, RZ, RZ, c[0x0][0x160] ;  /* 0x00005800ff027624 */ /* 0x001fe400078e00ff */
[----:B------:R-:W-:Y:S02]  /*2980*/  IMAD.MOV.U32 R3, RZ, RZ, c[0x0][0x164] ;  /* 0x00005900ff037624 */ /* 0x000fe400078e00ff */
.L_x_3:
[----:B------:R-:W2:Y:S04]  /*2990*/  LDL.64 R74, [R1] ;  /* 0x00000000014a7983 */ /* 0x000ea80000100a00 */
[----:B------:R-:W3:Y:S04]  /*29a0*/  LDL.64 R78, [R1+0x8] ;  /* 0x00000800014e7983 */ /* 0x000ee80000100a00 */
[----:B------:R-:W4:Y:S04]  /*29b0*/  LDL.64 R68, [R1+0x10] ;  /* 0x0000100001447983 */ /* 0x000f280000100a00 */
[----:B------:R-:W5:Y:S04]  /*29c0*/  LDL.64 R80, [R1+0x20] ;  /* 0x0000200001507983 */ /* 0x000f680000100a00 */
[----:B------:R-:W4:Y:S04]  /*29d0*/  LDL.64 R86, [R1+0x18] ;  /* 0x0000180001567983 */ /* 0x000f280000100a00 */
[----:B------:R-:W4:Y:S01]  /*29e0*/  LDL.64 R82, [R1+0x28] ;  /* 0x0000280001527983 */ /* 0x000f220000100a00 */
[----:B------:R-:W-:-:S02]  /*29f0*/  ISETP.GT.AND P2, PT, R0, RZ, PT ;  /* 0x000000ff0000720c */ /* 0x000fc40003f44270 */
[-C--:B------:R-:W-:Y:S02]  /*2a00*/  IADD3 R54, P1, R188, R2.reuse, RZ ;  /* 0x00000002bc367210 */ /* 0x080fe40007f3e0ff */
[-C--:B------:R-:W-:Y:S02]  /*2a10*/  IADD3 R52, P0, R190, R2.reuse, RZ ;  /* 0x00000002be347210 */ /* 0x080fe40007f1e0ff */
[----:B------:R-:W-:Y:S01]  /*2a20*/  PRMT R206, RZ, 0x7610, R206 ;  /* 0x00007610ffce7816 */ /* 0x000fe200000000ce */
[--C-:B------:R-:W-:Y:S01]  /*2a30*/  IMAD.X R55, R189, 0x1, R3.reuse, P1 ;  /* 0x00000001bd377824 */ /* 0x100fe200008e0603 */
[----:B------:R-:W-:Y:S01]  /*2a40*/  IADD3 R56, P1, R246, R2, RZ ;  /* 0x00000002f6387210 */ /* 0x000fe20007f3e0ff */
[--C-:B------:R-:W-:Y:S01]  /*2a50*/  IMAD.X R53, R191, 0x1, R3.reuse, P0 ;  /* 0x00000001bf357824 */ /* 0x100fe200000e0603 */
[----:B------:R-:W-:Y:S02]  /*2a60*/  ISETP.GT.AND P3, PT, R0, 0x1, PT ;  /* 0x000000010000780c */ /* 0x000fe40003f64270 */
[----:B------:R-:W-:Y:S01]  /*2a70*/  PRMT R208, RZ, 0x7610, R208 ;  /* 0x00007610ffd07816 */ /* 0x000fe200000000d0 */
[----:B------:R0:W5:Y:S01]  /*2a80*/  @P2 LDG.E.U16 R206, [R54.64] ;  /* 0x0000000436ce2981 */ /* 0x000162000c1e1500 */
[----:B------:R-:W-:Y:S01]  /*2a90*/  IMAD.X R57, R247, 0x1, R3, P1 ;  /* 0x00000001f7397824 */ /* 0x000fe200008e0603 */
[----:B------:R-:W-:-:S02]  /*2aa0*/  PRMT R222, RZ, 0x7610, R222 ;  /* 0x00007610ffde7816 */ /* 0x000fc400000000de */
[----:B------:R1:W-:Y:S04]  /*2ab0*/  STL.64 [R1+0x210], R156 ;  /* 0x0002109c01007387 */ /* 0x0003e80000100a00 */
[----:B------:R1:W5:Y:S01]  /*2ac0*/  @P2 LDG.E.U16 R208, [R52.64] ;  /* 0x0000000434d02981 */ /* 0x000362000c1e1500 */
[----:B0-----:R-:W-:-:S03]  /*2ad0*/  IADD3 R54, P0, R250, R2, RZ ;  /* 0x00000002fa367210 */ /* 0x001fc60007f1e0ff */
[----:B------:R-:W-:Y:S01]  /*2ae0*/  STL.64 [R1+0x208], R158 ;  /* 0x0002089e01007387 */ /* 0x000fe20000100a00 */
[----:B------:R-:W-:Y:S01]  /*2af0*/  ISETP.GT.AND P2, PT, R0, 0x2, PT ;  /* 0x000000020000780c */ /* 0x000fe20003f44270 */
[----:B------:R-:W-:Y:S02]  /*2b00*/  IMAD.X R55, R251, 0x1, R3, P0 ;  /* 0x00000001fb377824 */ /* 0x000fe400000e0603 */
[----:B------:R0:W-:Y:S01]  /*2b10*/  STL.64 [R1+0x200], R160 ;  /* 0x000200a001007387 */ /* 0x0001e20000100a00 */
[----:B-1----:R-:W-:-:S03]  /*2b20*/  PRMT R53, RZ, 0x7610, R53 ;  /* 0x00007610ff357816 */ /* 0x002fc60000000035 */
[----:B------:R1:W-:Y:S04]  /*2b30*/  STL.64 [R1+0x1f8], R162 ;  /* 0x0001f8a201007387 */ /* 0x0003e80000100a00 */
[----:B------:R0:W5:Y:S04]  /*2b40*/  @P3 LDG.E.U16 R53, [R54.64] ;  /* 0x0000000436353981 */ /* 0x000168000c1e1500 */
[----:B------:R3:W5:Y:S01]  /*2b50*/  @P3 LDG.E.U16 R222, [R56.64] ;  /* 0x0000000438de3981 */ /* 0x000762000c1e1500 */
[----:B------:R-:W-:-:S03]  /*2b60*/  ISETP.GT.AND P3, PT, R0, 0x3, PT ;  /* 0x000000030000780c */ /* 0x000fc60003f64270 */
[----:B------:R-:W5:Y:S01]  /*2b70*/  LDL.64 R84, [R1+0x38] ;  /* 0x0000380001547983 */ /* 0x000f620000100a00 */
[----:B0-----:R-:W-:Y:S02]  /*2b80*/  PRMT R55, RZ, 0x7610, R55 ;  /* 0x00007610ff377816 */ /* 0x001fe40000000037 */
[----:B------:R-:W-:Y:S01]  /*2b90*/  PRMT R62, RZ, 0x7610, R62 ;  /* 0x00007610ff3e7816 */ /* 0x000fe2000000003e */
[----:B------:R-:W5:Y:S01]  /*2ba0*/  LDL.64 R156, [R1+0x58] ;  /* 0x00005800019c7983 */ /* 0x000f620000100a00 */
[----:B------:R-:W-:Y:S02]  /*2bb0*/  PRMT R61, RZ, 0x7610, R61 ;  /* 0x00007610ff3d7816 */ /* 0x000fe4000000003d */
[----:B------:R-:W-:Y:S01]  /*2bc0*/  PRMT R73, RZ, 0x7610, R73 ;  /* 0x00007610ff497816 */ /* 0x000fe20000000049 */
[----:B------:R-:W5:Y:S01]  /*2bd0*/  LDL.64 R160, [R1+0xa0] ;  /* 0x0000a00001a07983 */ /* 0x000f620000100a00 */
[----:B------:R-:W-:Y:S02]  /*2be0*/  PRMT R77, RZ, 0x7610, R77 ;  /* 0x00007610ff4d7816 */ /* 0x000fe4000000004d */
[----:B------:R-:W-:Y:S01]  /*2bf0*/  PRMT R76, RZ, 0x7610, R76 ;  /* 0x00007610ff4c7816 */ /* 0x000fe2000000004c */
[----:B------:R-:W5:Y:S01]  /*2c00*/  LDL.64 R158, [R1+0xa8] ;  /* 0x0000a800019e7983 */ /* 0x000f620000100a00 */
[----:B--2---:R-:W-:-:S03]  /*2c10*/  IADD3 R58, P1, R74, R2, RZ ;  /* 0x000000024a3a7210 */ /* 0x004fc60007f3e0ff */
[----:B-1----:R-:W2:Y:S02]  /*2c20*/  LDL.64 R162, [R1+0xb8] ;  /* 0x0000b80001a27983 */ /* 0x002ea40000100a00 */
[----:B------:R-:W-:Y:S01]  /*2c30*/  IMAD.X R59, R75, 0x1, R3, P1 ;  /* 0x000000014b3b7824 */ /* 0x000fe200008e0603 */
[----:B------:R-:W-:Y:S01]  /*2c40*/  PRMT R72, RZ, 0x7610, R72 ;  /* 0x00007610ff487816 */ /* 0x000fe20000000048 */
[----:B------:R-:W2:Y:S01]  /*2c50*/  LDL.64 R74, [R1+0x30] ;  /* 0x00003000014a7983 */ /* 0x000ea20000100a00 */
[----:B---3--:R-:W-:-:S03]  /*2c60*/  IADD3 R56, P0, R78, R2, RZ ;  /* 0x000000024e387210 */ /* 0x008fc60007f1e0ff */
[----:B------:R4:W3:Y:S02]  /*2c70*/  @P2 LDG.E.U16 R55, [R58.64] ;  /* 0x000000043a372981 */ /* 0x0008e4000c1e1500 */
[----:B------:R-:W-:Y:S02]  /*2c80*/  IMAD.X R57, R79, 0x1, R3, P0 ;  /* 0x000000014f397824 */ /* 0x000fe400000e0603 */
[----:B------:R-:W3:Y:S04]  /*2c90*/  LDL.64 R78, [R1+0x40] ;  /* 0x00004000014e7983 */ /* 0x000ee80000100a00 */
[----:B------:R0:W3:Y:S01]  /*2ca0*/  @P2 LDG.E.U16 R61, [R56.64] ;  /* 0x00000004383d2981 */ /* 0x0000e2000c1e1500 */
[----:B----4-:R-:W-:Y:S02]  /*2cb0*/  IADD3 R58, P1, R68, R2, RZ ;  /* 0x00000002443a7210 */ /* 0x010fe40007f3e0ff */
[----:B------:R-:W-:Y:S01]  /*2cc0*/  PRMT R71, RZ, 0x7610, R71 ;  /* 0x00007610ff477816 */ /* 0x000fe20000000047 */
[----:B------:R-:W4:Y:S02]  /*2cd0*/  LDL.64 R170, [R1+0xd0] ;  /* 0x0000d00001aa7983 */ /* 0x000f240000100a00 */
[----:B------:R-:W-:-:S02]  /*2ce0*/  IMAD.X R59, R69, 0x1, R3, P1 ;  /* 0x00000001453b7824 */ /* 0x000fc400008e0603 */
[----:B------:R-:W3:Y:S04]  /*2cf0*/  LDL.64 R68, [R1+0x48] ;  /* 0x0000480001447983 */ /* 0x000ee80000100a00 */
[----:B------:R5:W4:Y:S01]  /*2d00*/  @P3 LDG.E.U16 R62, [R58.64] ;  /* 0x000000043a3e3981 */ /* 0x000b22000c1e1500 */
[----:B------:R-:W-:Y:S02]  /*2d10*/  PRMT R65, RZ, 0x7610, R65 ;  /* 0x00007610ff417816 */ /* 0x000fe40000000041 */
[----:B------:R-:W-:Y:S01]  /*2d20*/  PRMT R60, RZ, 0x7610, R60 ;  /* 0x00007610ff3c7816 */ /* 0x000fe2000000003c */
[----:B------:R-:W4:Y:S01]  /*2d30*/  LDL.64 R168, [R1+0xf0] ;  /* 0x0000f00001a87983 */ /* 0x000f220000100a00 */
[----:B------:R-:W-:Y:S02]  /*2d40*/  PRMT R66, RZ, 0x7610, R66 ;  /* 0x00007610ff427816 */ /* 0x000fe40000000042 */
[----:B------:R-:W-:Y:S01]  /*2d50*/  PRMT R212, RZ, 0x7610, R212 ;  /* 0x00007610ffd47816 */ /* 0x000fe200000000d4 */
[----:B------:R-:W4:Y:S01]  /*2d60*/  LDL.64 R174, [R1+0x120] ;  /* 0x0001200001ae7983 */ /* 0x000f220000100a00 */
[----:B-----5:R-:W-:-:S05]  /*2d70*/  IADD3 R58, P1, R80, R2, RZ ;  /* 0x00000002503a7210 */ /* 0x020fca0007f3e0ff */
[----:B------:R-:W-:Y:S02]  /*2d80*/  IMAD.X R59, R81, 0x1, R3, P1 ;  /* 0x00000001513b7824 */ /* 0x000fe400008e0603 */
[----:B------:R-:W5:Y:S01]  /*2d90*/  LDL.64 R80, [R1+0x50] ;  /* 0x0000500001507983 */ /* 0x000f620000100a00 */
[----:B0-----:R-:W-:-:S05]  /*2da0*/  IADD3 R56, P0, R86, R2, RZ ;  /* 0x0000000256387210 */ /* 0x001fca0007f1e0ff */
[----:B------:R-:W-:Y:S01]  /*2db0*/  IMAD.X R57, R87, 0x1, R3, P0 ;  /* 0x0000000157397824 */ /* 0x000fe200000e0603 */
[----:B------:R-:W-:Y:S01]  /*2dc0*/  ISETP.GT.AND P2, PT, R0, 0x4, PT ;  /* 0x000000040000780c */ /* 0x000fe20003f44270 */
[----:B------:R-:W4:Y:S04]  /*2dd0*/  LDL.64 R86, [R1+0x70] ;  /* 0x0000700001567983 */ /* 0x000f280000100a00 */
[----:B------:R0:W4:Y:S08]  /*2de0*/  @P3 LDG.E.U16 R73, [R56.64] ;  /* 0x0000000438493981 */ /* 0x000130000c1e1500 */
[----:B------:R2:W4:Y:S01]  /*2df0*/  @P2 LDG.E.U16 R77, [R58.64] ;  /* 0x000000043a4d2981 */ /* 0x000522000c1e1500 */
[----:B0-----:R-:W-:-:S05]  /*2e00*/  IADD3 R56, P0, R82, R2, RZ ;  /* 0x0000000252387210 */ /* 0x001fca0007f1e0ff */
[----:B------:R-:W-:Y:S02]  /*2e10*/  IMAD.X R57, R83, 0x1, R3, P0 ;  /* 0x0000000153397824 */ /* 0x000fe400000e0603 */
[----:B------:R-:W4:Y:S01]  /*2e20*/  LDL.64 R82, [R1+0x60] ;  /* 0x0000600001527983 */ /* 0x000f220000100a00 */
[----:B------:R-:W-:-:S03]  /*2e30*/  ISETP.GT.AND P3, PT, R0, 0x5, PT ;  /* 0x000000050000780c */ /* 0x000fc60003f64270 */
[----:B------:R0:W4:Y:S01]  /*2e40*/  @P2 LDG.E.U16 R76, [R56.64] ;  /* 0x00000004384c2981 */ /* 0x000122000c1e1500 */
[----:B------:R-:W-:Y:S02]  /*2e50*/  ISETP.GT.AND P2, PT, R0, 0x6, PT ;  /* 0x000000060000780c */ /* 0x000fe40003f44270 */
[----:B0-----:R-:W-:-:S05]  /*2e60*/  IADD3 R56, P0, R84, R2, RZ ;  /* 0x0000000254387210 */ /* 0x001fca0007f1e0ff */
[----:B------:R-:W-:Y:S02]  /*2e70*/  IMAD.X R57, R85, 0x1, R3, P0 ;  /* 0x0000000155397824 */ /* 0x000fe400000e0603 */
[----:B------:R-:W4:Y:S04]  /*2e80*/  LDL.64 R84, [R1+0x80] ;  /* 0x0000800001547983 */ /* 0x000f280000100a00 */
[----:B------:R0:W4:Y:S01]  /*2e90*/  @P3 LDG.E.U16 R71, [R56.64] ;  /* 0x0000000438473981 */ /* 0x000122000c1e1500 */
[----:B--2---:R-:W-:-:S05]  /*2ea0*/  IADD3 R58, P1, R74, R2, RZ ;  /* 0x000000024a3a7210 */ /* 0x004fca0007f3e0ff */
[----:B------:R-:W-:Y:S02]  /*2eb0*/  IMAD.X R59, R75, 0x1, R3, P1 ;  /* 0x000000014b3b7824 */ /* 0x000fe400008e0603 */
[----:B------:R-:W2:Y:S04]  /*2ec0*/  LDL.64 R74, [R1+0x68] ;  /* 0x00006800014a7983 */ /* 0x000ea80000100a00 */
[----:B------:R3:W2:Y:S02]  /*2ed0*/  @P3 LDG.E.U16 R72, [R58.64] ;  /* 0x000000043a483981 */ /* 0x0006a4000c1e1500 */
[-C--:B---3--:R-:W-:Y:S02]  /*2ee0*/  IADD3 R58, P1, R78, R2.reuse, RZ ;  /* 0x000000024e3a7210 */ /* 0x088fe40007f3e0ff */
[----:B0-----:R-:W-:-:S03]  /*2ef0*/  IADD3 R56, P0, R68, R2, RZ ;  /* 0x0000000244387210 */ /* 0x001fc60007f1e0ff */
[--C-:B------:R-:W-:Y:S02]  /*2f00*/  IMAD.X R59, R79, 0x1, R3.reuse, P1 ;  /* 0x000000014f3b7824 */ /* 0x100fe400008e0603 */
[----:B------:R-:W3:Y:S01]  /*2f10*/  LDL.64 R78, [R1+0x78] ;  /* 0x00007800014e7983 */ /* 0x000ee20000100a00 */
[----:B------:R-:W-:Y:S01]  /*2f20*/  IMAD.X R57, R69, 0x1, R3, P0 ;  /* 0x0000000145397824 */ /* 0x000fe200000e0603 */
[----:B------:R-:W-:Y:S02]  /*2f30*/  ISETP.GT.AND P3, PT, R0, 0x7, PT ;  /* 0x000000070000780c */ /* 0x000fe40003f64270 */
[----:B------:R0:W3:Y:S04]  /*2f40*/  @P2 LDG.E.U16 R66, [R58.64] ;  /* 0x000000043a422981 */ /* 0x0000e8000c1e1500 */
[----:B------:R1:W3:Y:S01]  /*2f50*/  @P2 LDG.E.U16 R65, [R56.64] ;  /* 0x0000000438412981 */ /* 0x0002e2000c1e1500 */
[----:B-----5:R-:W-:-:S02]  /*2f60*/  IADD3 R68, P1, R80, R2, RZ ;  /* 0x0000000250447210 */ /* 0x020fc40007f3e0ff */
[----:B-1----:R-:W-:-:S03]  /*2f70*/  IADD3 R56, P0, R156, R2, RZ ;  /* 0x000000029c387210 */ /* 0x002fc60007f1e0ff */
[--C-:B------:R-:W-:Y:S02]  /*2f80*/  IMAD.X R69, R81, 0x1, R3.reuse, P1 ;  /* 0x0000000151457824 */ /* 0x100fe400008e0603 */
[----:B------:R-:W5:Y:S01]  /*2f90*/  LDL.64 R80, [R1+0x88] ;  /* 0x0000880001507983 */ /* 0x000f620000100a00 */
[----:B------:R-:W-:-:S03]  /*2fa0*/  IMAD.X R57, R157, 0x1, R3, P0 ;  /* 0x000000019d397824 */ /* 0x000fc600000e0603 */
[----:B------:R-:W5:Y:S04]  /*2fb0*/  LDL.64 R156, [R1+0x90] ;  /* 0x00009000019c7983 */ /* 0x000f680000100a00 */
[----:B------:R4:W5:Y:S02]  /*2fc0*/  @P3 LDG.E.U16 R60, [R68.64] ;  /* 0x00000004443c3981 */ /* 0x000964000c1e1500 */
[----:B----4-:R-:W-:-:S05]  /*2fd0*/  IADD3 R68, P1, R82, R2, RZ ;  /* 0x0000000252447210 */ /* 0x010fca0007f3e0ff */
[----:B------:R-:W-:Y:S02]  /*2fe0*/  IMAD.X R69, R83, 0x1, R3, P1 ;  /* 0x0000000153457824 */ /* 0x000fe400008e0603 */
[----:B------:R-:W4:Y:S01]  /*2ff0*/  LDL.64 R82, [R1+0x98] ;  /* 0x0000980001527983 */ /* 0x000f220000100a00 */
[----:B0-----:R-:W-:Y:S02]  /*3000*/  PRMT R59, RZ, 0x7610, R59 ;  /* 0x00007610ff3b7816 */ /* 0x001fe4000000003b */
[----:B------:R-:W-:-:S04]  /*3010*/  ISETP.GT.AND P2, PT, R0, 0x8, PT ;  /* 0x000000080000780c */ /* 0x000fc80003f44270 */
[----:B------:R2:W4:Y:S01]  /*3020*/  @P3 LDG.E.U16 R59, [R56.64] ;  /* 0x00000004383b3981 */ /* 0x000522000c1e1500 */
[----:B------:R-:W-:Y:S02]  /*3030*/  ISETP.GT.AND P3, PT, R0, 0x9, PT ;  /* 0x000000090000780c */ /* 0x000fe40003f64270 */
[----:B------:R-:W-:Y:S02]  /*3040*/  PRMT R52, RZ, 0x7610, R52 ;  /* 0x00007610ff347816 */ /* 0x000fe40000000034 */
[----:B------:R-:W-:-:S06]  /*3050*/  PRMT R210, RZ, 0x7610, R210 ;  /* 0x00007610ffd27816 */ /* 0x000fcc00000000d2 */
[----:B------:R0:W4:Y:S02]  /*3060*/  @P2 LDG.E.U16 R210, [R68.64] ;  /* 0x0000000444d22981 */ /* 0x000124000c1e1500 */
[----:B0-----:R-:W-:Y:S02]  /*3070*/  PRMT R68, RZ, 0x7610, R68 ;  /* 0x00007610ff447816 */ /* 0x001fe40000000044 */
[-C--:B--2---:R-:W-:Y:S02]  /*3080*/  IADD3 R56, P0, R74, R2.reuse, RZ ;  /* 0x000000024a387210 */ /* 0x084fe40007f1e0ff */
[----:B------:R-:W-:-:S03]  /*3090*/  IADD3 R74, P1, R86, R2, RZ ;  /* 0x00000002564a7210 */ /* 0x000fc60007f3e0ff */
[--C-:B------:R-:W-:Y:S02]  /*30a0*/  IMAD.X R57, R75, 0x1, R3.reuse, P0 ;  /* 0x000000014b397824 */ /* 0x100fe400000e0603 */
[----:B------:R-:W-:Y:S02]  /*30b0*/  IMAD.X R75, R87, 0x1, R3, P1 ;  /* 0x00000001574b7824 */ /* 0x000fe400008e0603 */
[----:B------:R-:W2:Y:S04]  /*30c0*/  LDL.64 R86, [R1+0xc0] ;  /* 0x0000c00001567983 */ /* 0x000ea80000100a00 */
[----:B------:R3:W2:Y:S04]  /*30d0*/  @P2 LDG.E.U16 R212, [R56.64] ;  /* 0x0000000438d42981 */ /* 0x0006a8000c1e1500 */
[----:B------:R5:W2:Y:S01]  /*30e0*/  @P3 LDG.E.U16 R52, [R74.64] ;  /* 0x000000044a343981 */ /* 0x000aa2000c1e1500 */
[----:B---3--:R-:W-:-:S02]  /*30f0*/  IADD3 R56, P0, R78, R2, RZ ;  /* 0x000000024e387210 */ /* 0x008fc40007f1e0ff */
[----:B------:R-:W-:-:S03]  /*3100*/  IADD3 R78, P1, R84, R2, RZ ;  /* 0x00000002544e7210 */ /* 0x000fc60007f3e0ff */
[--C-:B------:R-:W-:Y:S02]  /*3110*/  IMAD.X R57, R79, 0x1, R3.reuse, P0 ;  /* 0x000000014f397824 */ /* 0x100fe400000e0603 */
[----:B------:R-:W-:Y:S02]  /*3120*/  IMAD.X R79, R85, 0x1, R3, P1 ;  /* 0x00000001554f7824 */ /* 0x000fe400008e0603 */
[----:B------:R-:W3:Y:S01]  /*3130*/  LDL.64 R84, [R1+0xb0] ;  /* 0x0000b00001547983 */ /* 0x000ee20000100a00 */
[----:B------:R-:W-:-:S03]  /*3140*/  ISETP.GT.AND P2, PT, R0, 0xa, PT ;  /* 0x0000000a0000780c */ /* 0x000fc60003f44270 */
[----:B------:R0:W2:Y:S01]  /*3150*/  @P3 LDG.E.U16 R68, [R56.64] ;  /* 0x0000000438443981 */ /* 0x0000a2000c1e1500 */
[-C--:B-----5:R-:W-:Y:S02]  /*3160*/  IADD3 R74, P0, R80, R2.reuse, RZ ;  /* 0x00000002504a7210 */ /* 0x0a0fe40007f1e0ff */
[----:B------:R-:W-:-:S03]  /*3170*/  IADD3 R80, P1, R156, R2, RZ ;  /* 0x000000029c507210 */ /* 0x000fc60007f3e0ff */
[--C-:B------:R-:W-:Y:S02]  /*3180*/  IMAD.X R75, R81, 0x1, R3.reuse, P0 ;  /* 0x00000001514b7824 */ /* 0x100fe400000e0603 */
[----:B------:R-:W-:Y:S02]  /*3190*/  IMAD.X R81, R157, 0x1, R3, P1 ;  /* 0x000000019d517824 */ /* 0x000fe400008e0603 */
[----:B------:R-:W5:Y:S01]  /*31a0*/  LDL.64 R156, [R1+0xc8] ;  /* 0x0000c800019c7983 */ /* 0x000f620000100a00 */
[----:B0-----:R-:W-:-:S06]  /*31b0*/  PRMT R56, RZ, 0x7610, R56 ;  /* 0x00007610ff387816 */ /* 0x001fcc0000000038 */
[----:B------:R4:W5:Y:S02]  /*31c0*/  @P2 LDG.E.U16 R56, [R74.64] ;  /* 0x000000044a382981 */ /* 0x000964000c1e1500 */
[-C--:B----4-:R-:W-:Y:S02]  /*31d0*/  IADD3 R74, P0, R82, R2.reuse, RZ ;  /* 0x00000002524a7210 */ /* 0x090fe40007f1e0ff */
[----:B------:R-:W-:-:S03]  /*31e0*/  IADD3 R82, P1, R160, R2, RZ ;  /* 0x00000002a0527210 */ /* 0x000fc60007f3e0ff */
[--C-:B------:R-:W-:Y:S02]  /*31f0*/  IMAD.X R75, R83, 0x1, R3.reuse, P0 ;  /* 0x00000001534b7824 */ /* 0x100fe400000e0603 */
[----:B------:R-:W-:Y:S02]  /*3200*/  IMAD.X R83, R161, 0x1, R3, P1 ;  /* 0x00000001a1537824 */ /* 0x000fe400008e0603 */
[----:B------:R-:W4:Y:S01]  /*3210*/  LDL.64 R160, [R1+0xd8] ;  /* 0x0000d80001a07983 */ /* 0x000f220000100a00 */
[----:B------:R-:W-:Y:S02]  /*3220*/  PRMT R67, RZ, 0x7610, R67 ;  /* 0x00007610ff437816 */ /* 0x000fe40000000043 */
[C---:B------:R-:W-:Y:S02]  /*3230*/  ISETP.GT.AND P3, PT, R0.reuse, 0xb, PT ;  /* 0x0000000b0000780c */ /* 0x040fe40003f64270 */
[----:B------:R-:W-:Y:S02]  /*3240*/  PRMT R54, RZ, 0x7610, R54 ;  /* 0x00007610ff367816 */ /* 0x000fe40000000036 */
[----:B------:R0:W4:Y:S01]  /*3250*/  @P2 LDG.E.U16 R67, [R78.64] ;  /* 0x000000044e432981 */ /* 0x000122000c1e1500 */
[----:B------:R-:W-:-:S08]  /*3260*/  ISETP.GT.AND P2, PT, R0, 0xc, PT ;  /* 0x0000000c0000780c */ /* 0x000fd00003f44270 */
[----:B------:R1:W4:Y:S01]  /*3270*/  @P3 LDG.E.U16 R54, [R74.64] ;  /* 0x000000044a363981 */ /* 0x000322000c1e1500 */
[----:B0-----:R-:W-:-:S06]  /*3280*/  PRMT R78, RZ, 0x7610, R78 ;  /* 0x00007610ff4e7816 */ /* 0x001fcc000000004e */
[----:B------:R0:W4:Y:S01]  /*3290*/  @P3 LDG.E.U16 R78, [R80.64] ;  /* 0x00000004504e3981 */ /* 0x000122000c1e1500 */
[----:B-1----:R-:W-:Y:S02]  /*32a0*/  PRMT R75, RZ, 0x7610, R75 ;  /* 0x00007610ff4b7816 */ /* 0x002fe4000000004b */
[----:B------:R-:W-:Y:S02]  /*32b0*/  ISETP.GT.AND P3, PT, R0, 0xd, PT ;  /* 0x0000000d0000780c */ /* 0x000fe40003f64270 */
[----:B------:R-:W-:Y:S02]  /*32c0*/  PRMT R74, RZ, 0x7610, R74 ;  /* 0x00007610ff4a7816 */ /* 0x000fe4000000004a */
[----:B------:R3:W4:Y:S01]  /*32d0*/  @P2 LDG.E.U16 R75, [R82.64] ;  /* 0x00000004524b2981 */ /* 0x000722000c1e1500 */
[----:B0-----:R-:W-:-:S05]  /*32e0*/  IADD3 R80, P0, R158, R2, RZ ;  /* 0x000000029e507210 */ /* 0x001fca0007f1e0ff */
[----:B------:R-:W-:Y:S01]  /*32f0*/  IMAD.X R81, R159, 0x1, R3, P0 ;  /* 0x000000019f517824 */ /* 0x000fe200000e0603 */
[----:B------:R-:W-:Y:S01]  /*3300*/  PRMT R70, RZ, 0x7610, R70 ;  /* 0x00007610ff467816 */ /* 0x000fe20000000046 */
[----:B------:R-:W4:Y:S04]  /*3310*/  LDL.64 R158, [R1+0xe0] ;  /* 0x0000e000019e7983 */ /* 0x000f280000100a00 */
[----:B------:R0:W4:Y:S01]  /*3320*/  @P2 LDG.E.U16 R74, [R80.64] ;  /* 0x00000004504a2981 */ /* 0x000122000c1e1500 */
[----:B------:R-:W-:Y:S02]  /*3330*/  PRMT R69, RZ, 0x7610, R69 ;  /* 0x00007610ff457816 */ /* 0x000fe40000000045 */
[----:B0-----:R-:W-:-:S05]  /*3340*/  IADD3 R80, P0, R162, R2, RZ ;  /* 0x00000002a2507210 */ /* 0x001fca0007f1e0ff */
[----:B------:R-:W-:Y:S01]  /*3350*/  IMAD.X R81, R163, 0x1, R3, P0 ;  /* 0x00000001a3517824 */ /* 0x000fe200000e0603 */
[----:B------:R-:W-:Y:S01]  /*3360*/  ISETP.GT.AND P2, PT, R0, 0xe, PT ;  /* 0x0000000e0000780c */ /* 0x000fe20003f44270 */
[----:B------:R-:W4:Y:S04]  /*3370*/  LDL.64 R162, [R1+0x100] ;  /* 0x0001000001a27983 */ /* 0x000f280000100a00 */
[----:B------:R5:W4:Y:S01]  /*3380*/  @P3 LDG.E.U16 R69, [R80.64] ;  /* 0x0000000450453981 */ /* 0x000b22000c1e1500 */
[----:B------:R-:W-:Y:S02]  /*3390*/  PRMT R63, RZ, 0x7610, R63 ;  /* 0x00007610ff3f7816 */ /* 0x000fe4000000003f */
[----:B---3--:R-:W-:-:S05]  /*33a0*/  IADD3 R82, P1, R84, R2, RZ ;  /* 0x0000000254527210 */ /* 0x008fca0007f3e0ff */
[----:B------:R-:W-:Y:S02]  /*33b0*/  IMAD.X R83, R85, 0x1, R3, P1 ;  /* 0x0000000155537824 */ /* 0x000fe400008e0603 */
[----:B------:R-:W3:Y:S04]  /*33c0*/  LDL.64 R84, [R1+0xe8] ;  /* 0x0000e80001547983 */ /* 0x000ee80000100a00 */
[----:B------:R2:W3:Y:S02]  /*33d0*/  @P3 LDG.E.U16 R70, [R82.64] ;  /* 0x0000000452463981 */ /* 0x0004e4000c1e1500 */
[-C--:B--2---:R-:W-:Y:S02]  /*33e0*/  IADD3 R82, P1, R86, R2.reuse, RZ ;  /* 0x0000000256527210 */ /* 0x084fe40007f3e0ff */
[----:B-----5:R-:W-:-:S03]  /*33f0*/  IADD3 R80, P0, R156, R2, RZ ;  /* 0x000000029c507210 */ /* 0x020fc60007f1e0ff */
[--C-:B------:R-:W-:Y:S02]  /*3400*/  IMAD.X R83, R87, 0x1, R3.reuse, P1 ;  /* 0x0000000157537824 */ /* 0x100fe400008e0603 */
[----:B------:R-:W2:Y:S01]  /*3410*/  LDL.64 R86, [R1+0xf8] ;  /* 0x0000f80001567983 */ /* 0x000ea20000100a00 */
[----:B------:R-:W-:-:S03]  /*3420*/  IMAD.X R81, R157, 0x1, R3, P0 ;  /* 0x000000019d517824 */ /* 0x000fc600000e0603 */
[----:B------:R-:W5:Y:S04]  /*3430*/  LDL.64 R156, [R1+0x108] ;  /* 0x00010800019c7983 */ /* 0x000f680000100a00 */
[----:B------:R4:W5:Y:S02]  /*3440*/  @P2 LDG.E.U16 R63, [R80.64] ;  /* 0x00000004503f2981 */ /* 0x000964000c1e1500 */
[----:B----4-:R-:W-:-:S05]  /*3450*/  IADD3 R80, P0, R160, R2, RZ ;  /* 0x00000002a0507210 */ /* 0x010fca0007f1e0ff */
[----:B------:R-:W-:Y:S02]  /*3460*/  IMAD.X R81, R161, 0x1, R3, P0 ;  /* 0x00000001a1517824 */ /* 0x000fe400000e0603 */
[----:B------:R-:W4:Y:S01]  /*3470*/  LDL.64 R160, [R1+0x110] ;  /* 0x0001100001a07983 */ /* 0x000f220000100a00 */
[----:B------:R-:W-:Y:S02]  /*3480*/  PRMT R64, RZ, 0x7610, R64 ;  /* 0x00007610ff407816 */ /* 0x000fe40000000040 */
[----:B------:R-:W-:-:S04]  /*3490*/  ISETP.GT.AND P3, PT, R0, 0xf, PT ;  /* 0x0000000f0000780c */ /* 0x000fc80003f64270 */
[----:B------:R0:W4:Y:S01]  /*34a0*/  @P2 LDG.E.U16 R64, [R82.64] ;  /* 0x0000000452402981 */ /* 0x000122000c1e1500 */
[----:B------:R-:W-:Y:S02]  /*34b0*/  PRMT R58, RZ, 0x7610, R58 ;  /* 0x00007610ff3a7816 */ /* 0x000fe4000000003a */
[----:B------:R-:W-:Y:S02]  /*34c0*/  PRMT R57, RZ, 0x7610, R57 ;  /* 0x00007610ff397816 */ /* 0x000fe40000000039 */
[----:B0-----:R-:W-:-:S04]  /*34d0*/  IADD3 R82, P1, R170, R2, RZ ;  /* 0x00000002aa527210 */ /* 0x001fc80007f3e0ff */
[----:B------:R3:W4:Y:S01]  /*34e0*/  @P3 LDG.E.U16 R57, [R80.64] ;  /* 0x0000000450393981 */ /* 0x000722000c1e1500 */
[----:B------:R-:W-:Y:S01]  /*34f0*/  ISETP.GT.AND P2, PT, R0, 0x10, PT ;  /* 0x000000100000780c */ /* 0x000fe20003f44270 */
[----:B------:R-:W-:-:S05]  /*3500*/  IMAD.X R83, R171, 0x1, R3, P1 ;  /* 0x00000001ab537824 */ /* 0x000fca00008e0603 */
[----:B------:R0:W4:Y:S01]  /*3510*/  @P3 LDG.E.U16 R58, [R82.64] ;  /* 0x00000004523a3981 */ /* 0x000122000c1e1500 */
[----:B------:R-:W-:Y:S02]  /*3520*/  ISETP.GT.AND P3, PT, R0, 0x11, PT ;  /* 0x000000110000780c */ /* 0x000fe40003f64270 */
[----:B------:R-:W-:Y:S02]  /*3530*/  PRMT R214, RZ, 0x7610, R214 ;  /* 0x00007610ffd67816 */ /* 0x000fe400000000d6 */
[----:B0-----:R-:W-:-:S05]  /*3540*/  IADD3 R82, P1, R158, R2, RZ ;  /* 0x000000029e527210 */ /* 0x001fca0007f3e0ff */
[----:B------:R-:W-:Y:S01]  /*3550*/  IMAD.X R83, R159, 0x1, R3, P1 ;  /* 0x000000019f537824 */ /* 0x000fe200008e0603 */
[----:B------:R-:W-:Y:S01]  /*3560*/  PRMT R79, RZ, 0x7610, R79 ;  /* 0x00007610ff4f7816 */ /* 0x000fe2000000004f */
[----:B------:R-:W4:Y:S04]  /*3570*/  LDL.64 R158, [R1+0x118] ;  /* 0x00011800019e7983 */ /* 0x000f280000100a00 */
[----:B------:R2:W4:Y:S01]  /*3580*/  @P2 LDG.E.U16 R214, [R82.64] ;  /* 0x0000000452d62981 */ /* 0x000522000c1e1500 */
[-C--:B---3--:R-:W-:Y:S02]  /*3590*/  IADD3 R80, P0, R84, R2.reuse, RZ ;  /* 0x0000000254507210 */ /* 0x088fe40007f1e0ff */
[----:B------:R-:W-:-:S03]  /*35a0*/  IADD3 R84, P1, R168, R2, RZ ;  /* 0x00000002a8547210 */ /* 0x000fc60007f3e0ff */
[--C-:B------:R-:W-:Y:S02]  /*35b0*/  IMAD.X R81, R85, 0x1, R3.reuse, P0 ;  /* 0x0000000155517824 */ /* 0x100fe400000e0603 */
[----:B------:R-:W-:-:S05]  /*35c0*/  IMAD.X R85, R169, 0x1, R3, P1 ;  /* 0x00000001a9557824 */ /* 0x000fca00008e0603 */
[----:B------:R5:W3:Y:S01]  /*35d0*/  @P3 LDG.E.U16 R79, [R84.64] ;  /* 0x00000004544f3981 */ /* 0x000ae2000c1e1500 */
[----:B--2---:R-:W-:-:S05]  /*35e0*/  IADD3 R82, P0, R86, R2, RZ ;  /* 0x0000000256527210 */ /* 0x004fca0007f1e0ff */
[----:B------:R-:W-:Y:S01]  /*35f0*/  IMAD.X R83, R87, 0x1, R3, P0 ;  /* 0x0000000157537824 */ /* 0x000fe200000e0603 */
[----:B-----5:R-:W-:-:S05]  /*3600*/  IADD3 R84, P0, R156, R2, RZ ;  /* 0x000000029c547210 */ /* 0x020fca0007f1e0ff */
[----:B------:R-:W-:Y:S02]  /*3610*/  IMAD.X R85, R157, 0x1, R3, P0 ;  /* 0x000000019d557824 */ /* 0x000fe400000e0603 */
[----:B------:R-:W2:Y:S01]  /*3620*/  LDL.64 R156, [R1+0x128] ;  /* 0x00012800019c7983 */ /* 0x000ea20000100a00 */
[----:B------:R-:W-:-:S05]  /*3630*/  IADD3 R86, P1, R162, R2, RZ ;  /* 0x00000002a2567210 */ /* 0x000fca0007f3e0ff */
[----:B------:R-:W-:Y:S02]  /*3640*/  IMAD.X R87, R163, 0x1, R3, P1 ;  /* 0x00000001a3577824 */ /* 0x000fe400008e0603 */
[----:B------:R-:W5:Y:S01]  /*3650*/  LDL.64 R162, [R1+0x130] ;  /* 0x0001300001a27983 */ /* 0x000f620000100a00 */
[----:B----4-:R-:W-:-:S05]  /*3660*/  IADD3 R168, P1, R160, R2, RZ ;  /* 0x00000002a0a87210 */ /* 0x010fca0007f3e0ff */
[----:B------:R-:W-:Y:S02]  /*3670*/  IMAD.X R169, R161, 0x1, R3, P1 ;  /* 0x00000001a1a97824 */ /* 0x000fe400008e0603 */
[----:B------:R-:W4:Y:S01]  /*3680*/  LDL.64 R160, [R1+0x138] ;  /* 0x0001380001a07983 */ /* 0x000f220000100a00 */
[----:B------:R-:W-:-:S06]  /*3690*/  PRMT R216, RZ, 0x7610, R216 ;  /* 0x00007610ffd87816 */ /* 0x000fcc00000000d8 */
[----:B------:R0:W3:Y:S01]  /*36a0*/  @P2 LDG.E.U16 R216, [R80.64] ;  /* 0x0000000450d82981 */ /* 0x0000e2000c1e1500 */
[----:B------:R-:W-:Y:S02]  /*36b0*/  ISETP.GT.AND P2, PT, R0, 0x12, PT ;  /* 0x000000120000780c */ /* 0x000fe40003f44270 */
[----:B0-----:R-:W-:Y:S02]  /*36c0*/  PRMT R81, RZ, 0x7610, R81 ;  /* 0x00007610ff517816 */ /* 0x001fe40000000051 */
[----:B------:R-:W-:-:S09]  /*36d0*/  PRMT R80, RZ, 0x7610, R80 ;  /* 0x00007610ff507816 */ /* 0x000fd20000000050 */
[----:B------:R0:W3:Y:S04]  /*36e0*/  @P2 LDG.E.U16 R81, [R86.64] ;  /* 0x0000000456512981 */ /* 0x0000e8000c1e1500 */
[----:B------:R1:W3:Y:S01]  /*36f0*/  @P3 LDG.E.U16 R80, [R82.64] ;  /* 0x0000000452503981 */ /* 0x0002e2000c1e1500 */
[----:B0-----:R-:W-:Y:S02]  /*3700*/  IADD3 R86, P0, R158, R2, RZ ;  /* 0x000000029e567210 */ /* 0x001fe40007f1e0ff */
[----:B-1----:R-:W-:-:S03]  /*3710*/  PRMT R82, RZ, 0x7610, R82 ;  /* 0x00007610ff527816 */ /* 0x002fc60000000052 */
[----:B------:R-:W-:Y:S02]  /*3720*/  IMAD.X R87, R159, 0x1, R3, P0 ;  /* 0x000000019f577824 */ /* 0x000fe400000e0603 */
[----:B------:R-:W3:Y:S01]  /*3730*/  LDL.64 R158, [R1+0x140] ;  /* 0x00014000019e7983 */ /* 0x000ee20000100a00 */
[----:B------:R-:W-:-:S03]  /*3740*/  ISETP.GT.AND P3, PT, R0, 0x13, PT ;  /* 0x000000130000780c */ /* 0x000fc60003f64270 */
[----:B------:R0:W3:Y:S01]  /*3750*/  @P2 LDG.E.U16 R82, [R84.64] ;  /* 0x0000000454522981 */ /* 0x0000e2000c1e1500 */
[----:B------:R-:W-:Y:S02]  /*3760*/  PRMT R83, RZ, 0x7610, R83 ;  /* 0x00007610ff537816 */ /* 0x000fe40000000053 */
[----:B------:R-:W-:Y:S02]  /*3770*/  IADD3 R172, P1, R174, R2, RZ ;  /* 0x00000002aeac7210 */ /* 0x000fe40007f3e0ff */
[----:B------:R-:W-:-:S03]  /*3780*/  ISETP.GT.AND P4, PT, R0, 0x14, PT ;  /* 0x000000140000780c */ /* 0x000fc60003f84270 */
[----:B------:R-:W-:Y:S02]  /*3790*/  IMAD.X R173, R175, 0x1, R3, P1 ;  /* 0x00000001afad7824 */ /* 0x000fe400008e0603 */
[----:B------:R5:W3:Y:S01]  /*37a0*/  @P3 LDG.E.U16 R83, [R168.64] ;  /* 0x00000004a8533981 */ /* 0x000ae2000c1e1500 */
[----:B0-----:R-:W-:-:S07]  /*37b0*/  PRMT R85, RZ, 0x7610, R85 ;  /* 0x00007610ff557816 */ /* 0x001fce0000000055 */
[----:B------:R4:W3:Y:S01]  /*37c0*/  @P4 LDG.E.U16 R85, [R172.64] ;  /* 0x00000004ac554981 */ /* 0x0008e2000c1e1500 */
[----:B--2---:R-:W-:-:S05]  /*37d0*/  IADD3 R170, P2, R156, R2, RZ ;  /* 0x000000029caa7210 */ /* 0x004fca0007f5e0ff */
[----:B------:R-:W-:Y:S02]  /*37e0*/  IMAD.X R171, R157, 0x1, R3, P2 ;  /* 0x000000019dab7824 */ /* 0x000fe400010e0603 */
[----:B------:R-:W2:Y:S01]  /*37f0*/  LDL.64 R156, [R1+0x148] ;  /* 0x00014800019c7983 */ /* 0x000ea20000100a00 */
[----:B-----5:R-:W-:-:S05]  /*3800*/  IADD3 R168, P1, R162, R2, RZ ;  /* 0x00000002a2a87210 */ /* 0x020fca0007f3e0ff */
[----:B------:R-:W-:Y:S02]  /*3810*/  IMAD.X R169, R163, 0x1, R3, P1 ;  /* 0x00000001a3a97824 */ /* 0x000fe400008e0603 */
[----:B------:R-:W5:Y:S01]  /*3820*/  LDL.64 R162, [R1+0x150] ;  /* 0x0001500001a27983 */ /* 0x000f620000100a00 */
[----:B----4-:R-:W-:-:S05]  /*3830*/  IADD3 R172, P2, R160, R2, RZ ;  /* 0x00000002a0ac7210 */ /* 0x010fca0007f5e0ff */
[----:B------:R-:W-:Y:S02]  /*3840*/  IMAD.X R173, R161, 0x1, R3, P2 ;  /* 0x00000001a1ad7824 */ /* 0x000fe400010e0603 */
[----:B------:R-:W4:Y:S01]  /*3850*/  LDL.64 R160, [R1+0x158] ;  /* 0x0001580001a07983 */ /* 0x000f220000100a00 */
[----:B------:R-:W-:Y:S02]  /*3860*/  PRMT R84, RZ, 0x7610, R84 ;  /* 0x00007610ff547816 */ /* 0x000fe40000000054 */
[----:B------:R-:W-:-:S04]  /*3870*/  ISETP.GT.AND P0, PT, R0, 0x15, PT ;  /* 0x000000150000780c */ /* 0x000fc80003f04270 */
[----:B------:R0:W4:Y:S02]  /*3880*/  @P3 LDG.E.U16 R84, [R86.64] ;  /* 0x0000000456543981 */ /* 0x000124000c1e1500 */
[----:B0-----:R-:W-:Y:S02]  /*3890*/  PRMT R86, RZ, 0x7610, R86 ;  /* 0x00007610ff567816 */ /* 0x001fe40000000056 */
[----:B------:R-:W-:-:S04]  /*38a0*/  PRMT R87, RZ, 0x7610, R87 ;  /* 0x00007610ff577816 */ /* 0x000fc80000000057 */
[----:B------:R3:W4:Y:S04]  /*38b0*/  @P4 LDG.E.U16 R86, [R170.64] ;  /* 0x00000004aa564981 */ /* 0x000728000c1e1500 */
[----:B------:R0:W4:Y:S01]  /*38c0*/  @P0 LDG.E.U16 R87, [R168.64] ;  /* 0x00000004a8570981 */ /* 0x000122000c1e1500 */
[----:B---3--:R-:W-:Y:S02]  /*38d0*/  IADD3 R170, P1, R158, R2, RZ ;  /* 0x000000029eaa7210 */ /* 0x008fe40007f3e0ff */
[----:B0-----:R-:W-:-:S03]  /*38e0*/  PRMT R168, RZ, 0x7610, R168 ;  /* 0x00007610ffa87816 */ /* 0x001fc600000000a8 */
[----:B------:R-:W-:Y:S02]  /*38f0*/  IMAD.X R171, R159, 0x1, R3, P1 ;  /* 0x000000019fab7824 */ /* 0x000fe400008e0603 */
[----:B------:R-:W3:Y:S04]  /*3900*/  LDL.64 R158, [R1+0x160] ;  /* 0x00016000019e7983 */ /* 0x000ee80000100a00 */
[----:B------:R5:W3:Y:S01]  /*3910*/  @P0 LDG.E.U16 R168, [R172.64] ;  /* 0x00000004aca80981 */ /* 0x000ae2000c1e1500 */
[----:B------:R-:W-:Y:S02]  /*3920*/  ISETP.GT.AND P3, PT, R0, 0x16, PT ;  /* 0x000000160000780c */ /* 0x000fe40003f64270 */
[----:B------:R-:W-:-:S11]  /*3930*/  PRMT R169, RZ, 0x7610, R169 ;  /* 0x00007610ffa97816 */ /* 0x000fd600000000a9 */
[----:B------:R0:W3:Y:S02]  /*3940*/  @P3 LDG.E.U16 R169, [R170.64] ;  /* 0x00000004aaa93981 */ /* 0x0000e4000c1e1500 */
[----:B0-----:R-:W-:Y:S02]  /*3950*/  PRMT R170, RZ, 0x7610, R170 ;  /* 0x00007610ffaa7816 */ /* 0x001fe400000000aa */
[----:B--2---:R-:W-:-:S05]  /*3960*/  IADD3 R174, P0, R156, R2, RZ ;  /* 0x000000029cae7210 */ /* 0x004fca0007f1e0ff */
[----:B------:R-:W-:Y:S02]  /*3970*/  IMAD.X R175, R157, 0x1, R3, P0 ;  /* 0x000000019daf7824 */ /* 0x000fe400000e0603 */
[----:B------:R-:W2:Y:S01]  /*3980*/  LDL.64 R156, [R1+0x168] ;  /* 0x00016800019c7983 */ /* 0x000ea20000100a00 */
[----:B-----5:R-:W-:-:S03]  /*3990*/  IADD3 R172, P0, R162, R2, RZ ;  /* 0x00000002a2ac7210 */ /* 0x020fc60007f1e0ff */
[----:B------:R4:W5:Y:S02]  /*39a0*/  @P3 LDG.E.U16 R170, [R174.64] ;  /* 0x00000004aeaa3981 */ /* 0x000964000c1e1500 */
[----:B------:R-:W-:Y:S02]  /*39b0*/  IMAD.X R173, R163, 0x1, R3, P0 ;  /* 0x00000001a3ad7824 */ /* 0x000fe400000e0603 */
[----:B------:R-:W5:Y:S01]  /*39c0*/  LDL.64 R162, [R1+0x170] ;  /* 0x0001700001a27983 */ /* 0x000f620000100a00 */
[----:B----4-:R-:W-:-:S05]  /*39d0*/  IADD3 R174, P0, R160, R2, RZ ;  /* 0x00000002a0ae7210 */ /* 0x010fca0007f1e0ff */
[----:B------:R-:W-:Y:S02]  /*39e0*/  IMAD.X R175, R161, 0x1, R3, P0 ;  /* 0x00000001a1af7824 */ /* 0x000fe400000e0603 */
[----:B------:R-:W4:Y:S01]  /*39f0*/  LDL.64 R160, [R1+0x178] ;  /* 0x0001780001a07983 */ /* 0x000f220000100a00 */
[----:B------:R-:W-:Y:S02]  /*3a00*/  ISETP.GT.AND P1, PT, R0, 0x17, PT ;  /* 0x000000170000780c */ /* 0x000fe40003f24270 */
[----:B------:R-:W-:-:S11]  /*3a10*/  PRMT R171, RZ, 0x7610, R171 ;  /* 0x00007610ffab7816 */ /* 0x000fd600000000ab */
[----:B------:R0:W4:Y:S02]  /*3a20*/  @P1 LDG.E.U16 R171, [R172.64] ;  /* 0x00000004acab1981 */ /* 0x000124000c1e1500 */
[----:B0-----:R-:W-:-:S06]  /*3a30*/  PRMT R172, RZ, 0x7610, R172 ;  /* 0x00007610ffac7816 */ /* 0x001fcc00000000ac */
[----:B------:R3:W4:Y:S01]  /*3a40*/  @P1 LDG.E.U16 R172, [R174.64] ;  /* 0x00000004aeac1981 */ /* 0x000722000c1e1500 */
[----:B------:R-:W-:Y:S02]  /*3a50*/  ISETP.GT.AND P1, PT, R0, 0x18, PT ;  /* 0x000000180000780c */ /* 0x000fe40003f24270 */
[----:B------:R-:W-:Y:S02]  /*3a60*/  PRMT R218, RZ, 0x7610, R218 ;  /* 0x00007610ffda7816 */ /* 0x000fe400000000da */
[----:B---3--:R-:W-:-:S05]  /*3a70*/  IADD3 R174, P0, R158, R2, RZ ;  /* 0x000000029eae7210 */ /* 0x008fca0007f1e0ff */
[----:B------:R-:W-:Y:S02]  /*3a80*/  IMAD.X R175, R159, 0x1, R3, P0 ;  /* 0x000000019faf7824 */ /* 0x000fe400000e0603 */
[----:B------:R-:W3:Y:S04]  /*3a90*/  LDL.64 R158, [R1+0x180] ;  /* 0x00018000019e7983 */ /* 0x000ee80000100a00 */
[----:B------:R2:W3:Y:S01]  /*3aa0*/  @P1 LDG.E.U16 R218, [R174.64] ;  /* 0x00000004aeda1981 */ /* 0x0004e2000c1e1500 */
[----:B------:R-:W-:Y:S02]  /*3ab0*/  PRMT R220, RZ, 0x7610, R220 ;  /* 0x00007610ffdc7816 */ /* 0x000fe400000000dc */
[----:B--2---:R-:W-:-:S05]  /*3ac0*/  IADD3 R174, P0, R156, R2, RZ ;  /* 0x000000029cae7210 */ /* 0x004fca0007f1e0ff */
[----:B------:R-:W-:Y:S02]  /*3ad0*/  IMAD.X R175, R157, 0x1, R3, P0 ;  /* 0x000000019daf7824 */ /* 0x000fe400000e0603 */
[----:B------:R-:W2:Y:S04]  /*3ae0*/  LDL.64 R156, [R1+0x188] ;  /* 0x00018800019c7983 */ /* 0x000ea80000100a00 */
[----:B------:R5:W2:Y:S02]  /*3af0*/  @P1 LDG.E.U16 R220, [R174.64] ;  /* 0x00000004aedc1981 */ /* 0x000aa4000c1e1500 */
[----:B-----5:R-:W-:-:S05]  /*3b00*/  IADD3 R174, P0, R162, R2, RZ ;  /* 0x00000002a2ae7210 */ /* 0x020fca0007f1e0ff */
        /* <DEDUP_REMOVED lines=11> */
[----:B---3--:R-:W-:Y:S02]  /*3bc0*/  IADD3 R176, P0, R158, R2, RZ ;  /* 0x000000029eb07210 */ /* 0x008fe40007f1e0ff */
[----:B------:R-:W-:-:S03]  /*3bd0*/  PRMT R175, RZ, 0x7610, R175 ;  /* 0x00007610ffaf7816 */ /* 0x000fc600000000af */
[----:B------:R-:W-:Y:S02]  /*3be0*/  IMAD.X R177, R159, 0x1, R3, P0 ;  /* 0x000000019fb17824 */ /* 0x000fe400000e0603 */
[----:B------:R-:W3:Y:S04]  /*3bf0*/  LDL.64 R158, [R1+0x1a0] ;  /* 0x0001a000019e7983 */ /* 0x000ee80000100a00 */
[----:B------:R0:W3:Y:S02]  /*3c00*/  @P1 LDG.E.U16 R175, [R176.64] ;  /* 0x00000004b0af1981 */ /* 0x0000e4000c1e1500 */
[----:B0-----:R-:W-:Y:S02]  /*3c10*/  PRMT R176, RZ, 0x7610, R176 ;  /* 0x00007610ffb07816 */ /* 0x001fe400000000b0 */
[----:B------:R-:W-:-:S02]  /*3c20*/  PRMT R177, RZ, 0x7610, R177 ;  /* 0x00007610ffb17816 */ /* 0x000fc400000000b1 */
[----:B--2---:R-:W-:-:S05]  /*3c30*/  IADD3 R178, P0, R156, R2, RZ ;  /* 0x000000029cb27210 */ /* 0x004fca0007f1e0ff */
[----:B------:R-:W-:Y:S02]  /*3c40*/  IMAD.X R179, R157, 0x1, R3, P0 ;  /* 0x000000019db37824 */ /* 0x000fe400000e0603 */
[----:B------:R-:W2:Y:S04]  /*3c50*/  LDL.64 R156, [R1+0x1a8] ;  /* 0x0001a800019c7983 */ /* 0x000ea80000100a00 */
[----:B------:R5:W2:Y:S01]  /*3c60*/  @P1 LDG.E.U16 R176, [R178.64] ;  /* 0x00000004b2b01981 */ /* 0x000aa2000c1e1500 */
[----:B------:R-:W-:Y:S02]  /*3c70*/  ISETP.GT.AND P1, PT, R0, 0x1b, PT ;  /* 0x0000001b0000780c */ /* 0x000fe40003f24270 */
[----:B-----5:R-:W-:-:S05]  /*3c80*/  IADD3 R178, P0, R162, R2, RZ ;  /* 0x00000002a2b27210 */ /* 0x020fca0007f1e0ff */
[----:B------:R-:W-:Y:S02]  /*3c90*/  IMAD.X R179, R163, 0x1, R3, P0 ;  /* 0x00000001a3b37824 */ /* 0x000fe400000e0603 */
[----:B------:R-:W5:Y:S04]  /*3ca0*/  LDL.64 R162, [R1+0x1b8] ;  /* 0x0001b80001a27983 */ /* 0x000f680000100a00 */
[----:B------:R4:W5:Y:S02]  /*3cb0*/  @P1 LDG.E.U16 R177, [R178.64] ;  /* 0x00000004b2b11981 */ /* 0x000964000c1e1500 */
[----:B----4-:R-:W-:-:S05]  /*3cc0*/  IADD3 R178, P0, R160, R2, RZ ;  /* 0x00000002a0b27210 */ /* 0x010fca0007f1e0ff */
[----:B------:R-:W-:Y:S02]  /*3cd0*/  IMAD.X R179, R161, 0x1, R3, P0 ;  /* 0x00000001a1b37824 */ /* 0x000fe400000e0603 */
[----:B------:R-:W4:Y:S01]  /*3ce0*/  LDL.64 R160, [R1+0x1b0] ;  /* 0x0001b00001a07983 */ /* 0x000f220000100a00 */
[----:B------:R-:W-:-:S06]  /*3cf0*/  PRMT R180, RZ, 0x7610, R180 ;  /* 0x00007610ffb47816 */ /* 0x000fcc00000000b4 */
[----:B------:R3:W5:Y:S01]  /*3d00*/  @P1 LDG.E.U16 R180, [R178.64] ;  /* 0x00000004b2b41981 */ /* 0x000762000c1e1500 */
[----:B------:R-:W-:Y:S02]  /*3d10*/  ISETP.GT.AND P1, PT, R0, 0x1c, PT ;  /* 0x0000001c0000780c */ /* 0x000fe40003f24270 */
[----:B------:R-:W-:Y:S02]  /*3d20*/  PRMT R181, RZ, 0x7610, R181 ;  /* 0x00007610ffb57816 */ /* 0x000fe400000000b5 */
[----:B---3--:R-:W-:-:S05]  /*3d30*/  IADD3 R178, P0, R158, R2, RZ ;  /* 0x000000029eb27210 */ /* 0x008fca0007f1e0ff */
[----:B------:R-:W-:Y:S01]  /*3d40*/  IMAD.X R179, R159, 0x1, R3, P0 ;  /* 0x000000019fb37824 */ /* 0x000fe200000e0603 */
[----:B------:R-:W-:Y:S01]  /*3d50*/  PRMT R182, RZ, 0x7610, R182 ;  /* 0x00007610ffb67816 */ /* 0x000fe200000000b6 */
[----:B------:R-:W3:Y:S04]  /*3d60*/  LDL.64 R158, [R1+0x1c8] ;  /* 0x0001c800019e7983 */ /* 0x000ee80000100a00 */
[----:B------:R2:W3:Y:S01]  /*3d70*/  @P1 LDG.E.U16 R181, [R178.64] ;  /* 0x00000004b2b51981 */ /* 0x0004e2000c1e1500 */
[----:B------:R-:W-:Y:S02]  /*3d80*/  PRMT R183, RZ, 0x7610, R183 ;  /* 0x00007610ffb77816 */ /* 0x000fe400000000b7 */
[----:B--2---:R-:W-:-:S05]  /*3d90*/  IADD3 R178, P0, R156, R2, RZ ;  /* 0x000000029cb27210 */ /* 0x004fca0007f1e0ff */
[----:B------:R-:W-:Y:S02]  /*3da0*/  IMAD.X R179, R157, 0x1, R3, P0 ;  /* 0x000000019db37824 */ /* 0x000fe400000e0603 */
[----:B------:R-:W2:Y:S04]  /*3db0*/  LDL.64 R156, [R1+0x1c0] ;  /* 0x0001c000019c7983 */ /* 0x000ea80000100a00 */
[----:B------:R4:W3:Y:S01]  /*3dc0*/  @P1 LDG.E.U16 R182, [R178.64] ;  /* 0x00000004b2b61981 */ /* 0x0008e2000c1e1500 */
[----:B------:R-:W-:Y:S02]  /*3dd0*/  ISETP.GT.AND P1, PT, R0, 0x1d, PT ;  /* 0x0000001d0000780c */ /* 0x000fe40003f24270 */
[----:B----4-:R-:W-:-:S05]  /*3de0*/  IADD3 R178, P0, R160, R2, RZ ;  /* 0x00000002a0b27210 */ /* 0x010fca0007f1e0ff */
[----:B------:R-:W-:Y:S02]  /*3df0*/  IMAD.X R179, R161, 0x1, R3, P0 ;  /* 0x00000001a1b37824 */ /* 0x000fe400000e0603 */
[----:B------:R-:W4:Y:S04]  /*3e00*/  LDL.64 R160, [R1+0x1d0] ;  /* 0x0001d00001a07983 */ /* 0x000f280000100a00 */
[----:B------:R5:W4:Y:S02]  /*3e10*/  @P1 LDG.E.U16 R183, [R178.64] ;  /* 0x00000004b2b71981 */ /* 0x000b24000c1e1500 */
[----:B-----5:R-:W-:-:S05]  /*3e20*/  IADD3 R178, P0, R162, R2, RZ ;  /* 0x00000002a2b27210 */ /* 0x020fca0007f1e0ff */
[----:B------:R-:W-:Y:S02]  /*3e30*/  IMAD.X R179, R163, 0x1, R3, P0 ;  /* 0x00000001a3b37824 */ /* 0x000fe400000e0603 */
[----:B------:R-:W5:Y:S01]  /*3e40*/  LDL.64 R162, [R1+0x1d8] ;  /* 0x0001d80001a27983 */ /* 0x000f620000100a00 */
[----:B------:R-:W-:-:S06]  /*3e50*/  PRMT R225, RZ, 0x7610, R225 ;  /* 0x00007610ffe17816 */ /* 0x000fcc00000000e1 */
[----:B------:R2:W5:Y:S01]  /*3e60*/  @P1 LDG.E.U16 R225, [R178.64] ;  /* 0x00000004b2e11981 */ /* 0x000562000c1e1500 */
[----:B------:R-:W-:Y:S02]  /*3e70*/  ISETP.GT.AND P1, PT, R0, 0x1e, PT ;  /* 0x0000001e0000780c */ /* 0x000fe40003f24270 */
[----:B------:R-:W-:Y:S02]  /*3e80*/  PRMT R226, RZ, 0x7610, R226 ;  /* 0x00007610ffe27816 */ /* 0x000fe400000000e2 */
[----:B------:R-:W-:Y:S02]  /*3e90*/  PRMT R227, RZ, 0x7610, R227 ;  /* 0x00007610ffe37816 */ /* 0x000fe400000000e3 */
[----:B------:R-:W-:Y:S02]  /*3ea0*/  PRMT R229, RZ, 0x7610, R229 ;  /* 0x00007610ffe57816 */ /* 0x000fe400000000e5 */
[----:B------:R-:W-:Y:S01]  /*3eb0*/  PRMT R230, RZ, 0x7610, R230 ;  /* 0x00007610ffe67816 */ /* 0x000fe200000000e6 */
[----:B------:R-:W0:Y:S01]  /*3ec0*/  S2R R193, SR_TID.X ;  /* 0x0000000000c17919 */ /* 0x000e220000002100 */
[----:B------:R-:W-:-:S02]  /*3ed0*/  PRMT R231, RZ, 0x7610, R231 ;  /* 0x00007610ffe77816 */ /* 0x000fc400000000e7 */
[----:B0-----:R-:W-:-:S04]  /*3ee0*/  LOP3.LUT R193, R193, 0x1f, RZ, 0xc0, !PT ;  /* 0x0000001fc1c17812 */ /* 0x001fc800078ec0ff */
[----:B------:R-:W-:Y:S02]  /*3ef0*/  ISETP.GE.AND P2, PT, R193, R0, PT ;  /* 0x00000000c100720c */ /* 0x000fe40003f46270 */
[----:B------:R-:W-:Y:S02]  /*3f00*/  PRMT R232, RZ, 0x7610, R232 ;  /* 0x00007610ffe87816 */ /* 0x000fe400000000e8 */
[----:B------:R-:W-:Y:S02]  /*3f10*/  PRMT R233, RZ, 0x7610, R233 ;  /* 0x00007610ffe97816 */ /* 0x000fe400000000e9 */
[----:B------:R-:W-:Y:S02]  /*3f20*/  PRMT R234, RZ, 0x7610, R234 ;  /* 0x00007610ffea7816 */ /* 0x000fe400000000ea */
[----:B--2---:R-:W-:-:S05]  /*3f30*/  IADD3 R178, P0, R156, R2, RZ ;  /* 0x000000029cb27210 */ /* 0x004fca0007f1e0ff */
[----:B------:R-:W-:Y:S02]  /*3f40*/  IMAD.X R179, R157, 0x1, R3, P0 ;  /* 0x000000019db37824 */ /* 0x000fe400000e0603 */
[----:B------:R-:W2:Y:S04]  /*3f50*/  LDL.LU.64 R156, [R1+0x210] ;  /* 0x00021000019c7983 */ /* 0x000ea80000300a00 */
[----:B------:R3:W2:Y:S02]  /*3f60*/  @P1 LDG.E.U16 R226, [R178.64] ;  /* 0x00000004b2e21981 */ /* 0x0006a4000c1e1500 */
[----:B---3--:R-:W-:-:S05]  /*3f70*/  IADD3 R178, P0, R158, R2, RZ ;  /* 0x000000029eb27210 */ /* 0x008fca0007f1e0ff */
[----:B------:R-:W-:Y:S02]  /*3f80*/  IMAD.X R179, R159, 0x1, R3, P0 ;  /* 0x000000019fb37824 */ /* 0x000fe400000e0603 */
[----:B------:R-:W3:Y:S04]  /*3f90*/  LDL.LU.64 R158, [R1+0x208] ;  /* 0x00020800019e7983 */ /* 0x000ee80000300a00 */
[----:B------:R4:W2:Y:S01]  /*3fa0*/  @P1 LDG.E.U16 R227, [R178.64] ;  /* 0x00000004b2e31981 */ /* 0x0008a2000c1e1500 */
[----:B------:R-:W-:Y:S02]  /*3fb0*/  ISETP.GT.AND P1, PT, R0, 0x1f, PT ;  /* 0x0000001f0000780c */ /* 0x000fe40003f24270 */
[----:B----4-:R-:W-:-:S05]  /*3fc0*/  IADD3 R178, P0, R160, R2, RZ ;  /* 0x00000002a0b27210 */ /* 0x010fca0007f1e0ff */
[----:B------:R-:W-:Y:S02]  /*3fd0*/  IMAD.X R179, R161, 0x1, R3, P0 ;  /* 0x00000001a1b37824 */ /* 0x000fe400000e0603 */
[----:B------:R-:W4:Y:S04]  /*3fe0*/  LDL.LU.64 R160, [R1+0x200] ;  /* 0x0002000001a07983 */ /* 0x000f280000300a00 */
[----:B------:R5:W2:Y:S02]  /*3ff0*/  @P1 LDG.E.U16 R229, [R178.64] ;  /* 0x00000004b2e51981 */ /* 0x000aa4000c1e1500 */
[----:B-----5:R-:W-:-:S05]  /*4000*/  IADD3 R178, P0, R162, R2, RZ ;  /* 0x00000002a2b27210 */ /* 0x020fca0007f1e0ff */
[----:B------:R-:W-:Y:S02]  /*4010*/  IMAD.X R179, R163, 0x1, R3, P0 ;  /* 0x00000001a3b37824 */ /* 0x000fe400000e0603 */
[----:B------:R-:W4:Y:S04]  /*4020*/  LDL.LU.64 R162, [R1+0x1f8] ;  /* 0x0001f80001a27983 */ /* 0x000f280000300a00 */
[----:B------:R0:W5:Y:S04]  /*4030*/  @P1 LDG.E.U16 R230, [R178.64] ;  /* 0x00000004b2e61981 */ /* 0x000168000c1e1500 */
[----:B------:R-:W-:Y:S01]  /*4040*/  BAR.SYNC.DEFER_BLOCKING 0x0 ;  /* 0x0000000000007b1d */ /* 0x000fe20000010000 */
[----:B0-----:R-:W-:-:S02]  /*4050*/  IMAD R179, R193, c[0x0][0x18c], RZ ;  /* 0x00006300c1b37a24 */ /* 0x001fc400078e02ff */
[----:B------:R-:W-:Y:S02]  /*4060*/  IMAD.MOV.U32 R193, RZ, RZ, R192 ;  /* 0x000000ffffc17224 */ /* 0x000fe400078e00c0 */
[----:B------:R-:W-:Y:S02]  /*4070*/  IMAD.MOV.U32 R192, RZ, RZ, R194 ;  /* 0x000000ffffc07224 */ /* 0x000fe400078e00c2 */
[----:B------:R-:W0:Y:S04]  /*4080*/  S2R R194, SR_TID.X ;  /* 0x0000000000c27919 */ /* 0x000e280000002100 */
[----:B------:R1:W-:Y:S02]  /*4090*/  STS.U16 [R185+0x1000], R210 ;  /* 0x001000d2b9007388 */ /* 0x0003e40000000400 */
[----:B-1----:R-:W-:-:S02]  /*40a0*/  IMAD.MOV.U32 R210, RZ, RZ, R219 ;  /* 0x000000ffffd27224 */ /* 0x002fc400078e00db */
[----:B------:R-:W2:Y:S01]  /*40b0*/  LDL.LU R219, [R1+0x1e0] ;  /* 0x0001e00001db7983 */ /* 0x000ea20000300800 */
[----:B------:R-:W-:-:S05]  /*40c0*/  IMAD.WIDE R178, R179, 0x2, R192 ;  /* 0x00000002b3b27825 */ /* 0x000fca00078e02c0 */
[----:B------:R1:W2:Y:S04]  /*40d0*/  @!P2 LDG.E.U16 R231, [R178.64] ;  /* 0x00000004b2e7a981 */ /* 0x0002a8000c1e1500 */
[----:B-1----:R-:W1:Y:S01]  /*40e0*/  S2R R178, SR_TID.X ;  /* 0x0000000000b27919 */ /* 0x002e620000002100 */
[----:B0-----:R-:W-:-:S05]  /*40f0*/  LOP3.LUT R194, R194, 0x1f, RZ, 0xc0, !PT ;  /* 0x0000001fc2c27812 */ /* 0x001fca00078ec0ff */
[----:B------:R-:W-:Y:S02]  /*4100*/  IMAD R179, R194, c[0x0][0x18c], RZ ;  /* 0x00006300c2b37a24 */ /* 0x000fe400078e02ff */
[----:B------:R-:W-:Y:S01]  /*4110*/  IMAD.MOV.U32 R194, RZ, RZ, R196 ;  /* 0x000000ffffc27224 */ /* 0x000fe200078e00c4 */
[----:B-1----:R-:W-:-:S03]  /*4120*/  LOP3.LUT R196, R178, 0x1f, RZ, 0xc0, !PT ;  /* 0x0000001fb2c47812 */ /* 0x002fc600078ec0ff */
[----:B------:R-:W-:-:S05]  /*4130*/  IMAD.WIDE R178, R179, 0x2, R194 ;  /* 0x00000002b3b27825 */ /* 0x000fca00078e02c2 */
[----:B------:R0:W3:Y:S04]  /*4140*/  @!P2 LDG.E.U16 R232, [R178.64] ;  /* 0x00000004b2e8a981 */ /* 0x0000e8000c1e1500 */
[----:B0-----:R-:W0:Y:S01]  /*4150*/  S2R R178, SR_TID.X ;  /* 0x0000000000b27919 */ /* 0x001e220000002100 */
[----:B------:R-:W-:Y:S02]  /*4160*/  IMAD R179, R196, c[0x0][0x18c], RZ ;  /* 0x00006300c4b37a24 */ /* 0x000fe400078e02ff */
[----:B------:R-:W-:Y:S01]  /*4170*/  IMAD.MOV.U32 R196, RZ, RZ, R198 ;  /* 0x000000ffffc47224 */ /* 0x000fe200078e00c6 */
[----:B0-----:R-:W-:-:S03]  /*4180*/  LOP3.LUT R198, R178, 0x1f, RZ, 0xc0, !PT ;  /* 0x0000001fb2c67812 */ /* 0x001fc600078ec0ff */
        /* <DEDUP_REMOVED lines=11> */
[----:B------:R-:W-:Y:S02]  /*4240*/  PRMT R235, RZ, 0x7610, R235 ;  /* 0x00007610ffeb7816 */ /* 0x000fe400000000eb */
[----:B0-----:R-:W-:Y:S01]  /*4250*/  LOP3.LUT R202, R178, 0x1f, RZ, 0xc0, !PT ;  /* 0x0000001fb2ca7812 */ /* 0x001fe200078ec0ff */
[----:B------:R-:W-:-:S05]  /*4260*/  IMAD.WIDE R178, R179, 0x2, R200 ;  /* 0x00000002b3b27825 */ /* 0x000fca00078e02c8 */
[----:B------:R0:W3:Y:S04]  /*4270*/  @!P2 LDG.E.U16 R235, [R178.64] ;  /* 0x00000004b2eba981 */ /* 0x0000e8000c1e1500 */
[----:B0-----:R-:W0:Y:S01]  /*4280*/  S2R R178, SR_TID.X ;  /* 0x0000000000b27919 */ /* 0x001e220000002100 */
[----:B------:R-:W-:Y:S02]  /*4290*/  IMAD R179, R202, c[0x0][0x18c], RZ ;  /* 0x00006300cab37a24 */ /* 0x000fe400078e02ff */
[----:B------:R-:W-:Y:S01]  /*42a0*/  IMAD.MOV.U32 R202, RZ, RZ, R204 ;  /* 0x000000ffffca7224 */ /* 0x000fe200078e00cc */
[----:B------:R-:W-:Y:S02]  /*42b0*/  PRMT R236, RZ, 0x7610, R236 ;  /* 0x00007610ffec7816 */ /* 0x000fe400000000ec */
[----:B------:R-:W-:-:S02]  /*42c0*/  PRMT R237, RZ, 0x7610, R237 ;  /* 0x00007610ffed7816 */ /* 0x000fc400000000ed */
[----:B0-----:R-:W-:Y:S01]  /*42d0*/  LOP3.LUT R204, R178, 0x1f, RZ, 0xc0, !PT ;  /* 0x0000001fb2cc7812 */ /* 0x001fe200078ec0ff */
[----:B------:R-:W-:-:S05]  /*42e0*/  IMAD.WIDE R178, R179, 0x2, R202 ;  /* 0x00000002b3b27825 */ /* 0x000fca00078e02ca */
[----:B------:R0:W3:Y:S02]  /*42f0*/  @!P2 LDG.E.U16 R236, [R178.64] ;  /* 0x00000004b2eca981 */ /* 0x0000e4000c1e1500 */
[----:B0-----:R-:W-:Y:S02]  /*4300*/  IMAD R179, R204, c[0x0][0x18c], RZ ;  /* 0x00006300ccb37a24 */ /* 0x001fe400078e02ff */
[----:B------:R-:W-:Y:S02]  /*4310*/  IMAD.MOV.U32 R204, RZ, RZ, R207 ;  /* 0x000000ffffcc7224 */ /* 0x000fe400078e00cf */
[----:B------:R-:W0:Y:S02]  /*4320*/  S2R R207, SR_TID.X ;  /* 0x0000000000cf7919 */ /* 0x000e240000002100 */
[----:B------:R-:W-:-:S05]  /*4330*/  IMAD.WIDE R178, R179, 0x2, R204 ;  /* 0x00000002b3b27825 */ /* 0x000fca00078e02cc */
[----:B------:R1:W3:Y:S04]  /*4340*/  @!P2 LDG.E.U16 R237, [R178.64] ;  /* 0x00000004b2eda981 */ /* 0x0002e8000c1e1500 */
[----:B-1----:R-:W1:Y:S04]  /*4350*/  S2R R178, SR_TID.X ;  /* 0x0000000000b27919 */ /* 0x002e680000002100 */
[----:B------:R4:W-:Y:S01]  /*4360*/  STS.U16 [R185], R206 ;  /* 0x000000ceb9007388 */ /* 0x0009e20000000400 */
[----:B0-----:R-:W-:Y:S01]  /*4370*/  LOP3.LUT R207, R207, 0x1f, RZ, 0xc0, !PT ;  /* 0x0000001fcfcf7812 */ /* 0x001fe200078ec0ff */
[----:B----4-:R-:W-:-:S02]  /*4380*/  IMAD.MOV.U32 R206, RZ, RZ, R211 ;  /* 0x000000ffffce7224 */ /* 0x010fc400078e00d3 */
[----:B------:R-:W0:Y:S02]  /*4390*/  S2R R211, SR_TID.X ;  /* 0x0000000000d37919 */ /* 0x000e240000002100 */
[----:B------:R-:W-:Y:S02]  /*43a0*/  IMAD R179, R207, c[0x0][0x18c], RZ ;  /* 0x00006300cfb37a24 */ /* 0x000fe400078e02ff */
[----:B------:R-:W-:Y:S01]  /*43b0*/  IMAD.MOV.U32 R207, RZ, RZ, R209 ;  /* 0x000000ffffcf7224 */ /* 0x000fe200078e00d1 */
[----:B------:R-:W-:Y:S02]  /*43c0*/  PRMT R238, RZ, 0x7610, R238 ;  /* 0x00007610ffee7816 */ /* 0x000fe400000000ee */
[----:B-1----:R-:W-:Y:S01]  /*43d0*/  LOP3.LUT R209, R178, 0x1f, RZ, 0xc0, !PT ;  /* 0x0000001fb2d17812 */ /* 0x002fe200078ec0ff */
[----:B------:R-:W-:Y:S01]  /*43e0*/  IMAD.WIDE R178, R179, 0x2, R206 ;  /* 0x00000002b3b27825 */ /* 0x000fe200078e02ce */
[----:B------:R1:W-:Y:S04]  /*43f0*/  STS.U16 [R185+0x100], R208 ;  /* 0x000100d0b9007388 */ /* 0x0003e80000000400 */
[----:B------:R4:W3:Y:S01]  /*4400*/  @!P2 LDG.E.U16 R238, [R178.64] ;  /* 0x00000004b2eea981 */ /* 0x0008e2000c1e1500 */
[----:B------:R-:W-:Y:S01]  /*4410*/  PRMT R239, RZ, 0x7610, R239 ;  /* 0x00007610ffef7816 */ /* 0x000fe200000000ef */
[----:B-1----:R-:W-:-:S02]  /*4420*/  IMAD.MOV.U32 R208, RZ, RZ, R215 ;  /* 0x000000ffffd07224 */ /* 0x002fc400078e00d7 */
[----:B----4-:R-:W-:Y:S02]  /*4430*/  IMAD R179, R209, c[0x0][0x18c], RZ ;  /* 0x00006300d1b37a24 */ /* 0x010fe400078e02ff */
[----:B------:R-:W-:Y:S01]  /*4440*/  IMAD.MOV.U32 R209, RZ, RZ, R213 ;  /* 0x000000ffffd17224 */ /* 0x000fe200078e00d5 */
[----:B0-----:R-:W-:Y:S01]  /*4450*/  LOP3.LUT R213, R211, 0x1f, RZ, 0xc0, !PT ;  /* 0x0000001fd3d57812 */ /* 0x001fe200078ec0ff */
[----:B------:R-:W-:Y:S02]  /*4460*/  IMAD.MOV.U32 R211, RZ, RZ, R217 ;  /* 0x000000ffffd37224 */ /* 0x000fe400078e00d9 */
[----:B------:R-:W-:Y:S01]  /*4470*/  IMAD.WIDE R178, R179, 0x2, R208 ;  /* 0x00000002b3b27825 */ /* 0x000fe200078e02d0 */
[----:B------:R-:W0:Y:S03]  /*4480*/  S2R R215, SR_TID.X ;  /* 0x0000000000d77919 */ /* 0x000e260000002100 */
[----:B------:R-:W-:Y:S01]  /*4490*/  IMAD R217, R213, c[0x0][0x18c], RZ ;  /* 0x00006300d5d97a24 */ /* 0x000fe200078e02ff */
[----:B------:R1:W4:Y:S01]  /*44a0*/  @!P2 LDG.E.U16 R239, [R178.64] ;  /* 0x00000004b2efa981 */ /* 0x000322000c1e1500 */
[----:B------:R-:W-:Y:S01]  /*44b0*/  PRMT R240, RZ, 0x7610, R240 ;  /* 0x00007610fff07816 */ /* 0x000fe200000000f0 */
[----:B------:R-:W-:-:S02]  /*44c0*/  IMAD.MOV.U32 R213, RZ, RZ, R221 ;  /* 0x000000ffffd57224 */ /* 0x000fc400078e00dd */
[----:B------:R5:W-:Y:S01]  /*44d0*/  STS.U16 [R185+0x1100], R212 ;  /* 0x001100d4b9007388 */ /* 0x000be20000000400 */
[----:B------:R-:W-:-:S03]  /*44e0*/  PRMT R241, RZ, 0x7610, R241 ;  /* 0x00007610fff17816 */ /* 0x000fc600000000f1 */
[----:B------:R0:W-:Y:S01]  /*44f0*/  STS.U16 [R185+0x2000], R214 ;  /* 0x002000d6b9007388 */ /* 0x0001e20000000400 */
[----:B-1----:R-:W-:-:S03]  /*4500*/  IMAD.WIDE R178, R217, 0x2, R210 ;  /* 0x00000002d9b27825 */ /* 0x002fc600078e02d2 */
[----:B------:R1:W-:Y:S01]  /*4510*/  STS.U16 [R185+0x2100], R216 ;  /* 0x002100d8b9007388 */ /* 0x0003e20000000400 */
[----:B-----5:R-:W-:-:S03]  /*4520*/  IMAD.MOV.U32 R212, RZ, RZ, R223 ;  /* 0x000000ffffd47224 */ /* 0x020fc600078e00df */
[----:B------:R5:W3:Y:S01]  /*4530*/  @!P2 LDG.E.U16 R240, [R178.64] ;  /* 0x00000004b2f0a981 */ /* 0x000ae2000c1e1500 */
[----:B0-----:R-:W-:-:S03]  /*4540*/  LOP3.LUT R215, R215, 0x1f, RZ, 0xc0, !PT ;  /* 0x0000001fd7d77812 */ /* 0x001fc600078ec0ff */
[----:B------:R2:W-:Y:S04]  /*4550*/  STS.U16 [R185+0x3000], R218 ;  /* 0x003000dab9007388 */ /* 0x0005e80000000400 */
[----:B------:R-:W3:Y:S01]  /*4560*/  LDL.LU R221, [R1+0x1e8] ;  /* 0x0001e80001dd7983 */ /* 0x000ee20000300800 */
[----:B-----5:R-:W-:-:S03]  /*4570*/  IMAD.WIDE R178, R217, 0x2, R212 ;  /* 0x00000002d9b27825 */ /* 0x020fc600078e02d4 */
[----:B------:R-:W0:Y:S01]  /*4580*/  S2R R217, SR_TID.X ;  /* 0x0000000000d97919 */ /* 0x000e220000002100 */
[----:B------:R-:W-:-:S03]  /*4590*/  IMAD.MOV.U32 R214, RZ, RZ, R243 ;  /* 0x000000ffffd67224 */ /* 0x000fc600078e00f3 */
[----:B------:R5:W4:Y:S01]  /*45a0*/  @!P2 LDG.E.U16 R241, [R178.64] ;  /* 0x00000004b2f1a981 */ /* 0x000b22000c1e1500 */
[----:B-1----:R-:W-:Y:S02]  /*45b0*/  IMAD.MOV.U32 R216, RZ, RZ, R248 ;  /* 0x000000ffffd87224 */ /* 0x002fe400078e00f8 */
[----:B--2---:R-:W-:Y:S01]  /*45c0*/  IMAD.MOV.U32 R218, RZ, RZ, R219 ;  /* 0x000000ffffda7224 */ /* 0x004fe200078e00db */
[----:B------:R-:W2:Y:S01]  /*45d0*/  LDL.LU R223, [R1+0x1f0] ;  /* 0x0001f00001df7983 */ /* 0x000ea20000300800 */
[----:B-----5:R-:W-:Y:S02]  /*45e0*/  IMAD R179, R215, c[0x0][0x18c], RZ ;  /* 0x00006300d7b37a24 */ /* 0x020fe400078e02ff */
[--C-:B------:R-:W-:Y:S01]  /*45f0*/  IMAD.MOV.U32 R215, RZ, RZ, R242.reuse ;  /* 0x000000ffffd77224 */ /* 0x100fe200078e00f2 */
[----:B------:R-:W-:-:S03]  /*4600*/  PRMT R242, RZ, 0x7610, R242 ;  /* 0x00007610fff27816 */ /* 0x000fc600000000f2 */
[----:B------:R-:W-:Y:S01]  /*4610*/  IMAD.WIDE R178, R179, 0x2, R214 ;  /* 0x00000002b3b27825 */ /* 0x000fe200078e02d6 */
[----:B0-----:R-:W-:-:S04]  /*4620*/  LOP3.LUT R217, R217, 0x1f, RZ, 0xc0, !PT ;  /* 0x0000001fd9d97812 */ /* 0x001fc800078ec0ff */
[----:B------:R0:W5:Y:S01]  /*4630*/  @!P2 LDG.E.U16 R242, [R178.64] ;  /* 0x00000004b2f2a981 */ /* 0x000162000c1e1500 */
[----:B------:R-:W-:Y:S01]  /*4640*/  PRMT R243, RZ, 0x7610, R243 ;  /* 0x00007610fff37816 */ /* 0x000fe200000000f3 */
[----:B0-----:R-:W-:Y:S02]  /*4650*/  IMAD R179, R217, c[0x0][0x18c], RZ ;  /* 0x00006300d9b37a24 */ /* 0x001fe400078e02ff */
[----:B------:R-:W-:-:S04]  /*4660*/  IMAD.MOV.U32 R217, RZ, RZ, R245 ;  /* 0x000000ffffd97224 */ /* 0x000fc800078e00f5 */
[----:B------:R-:W-:-:S05]  /*4670*/  IMAD.WIDE R178, R179, 0x2, R216 ;  /* 0x00000002b3b27825 */ /* 0x000fca00078e02d8 */
[----:B------:R0:W2:Y:S04]  /*4680*/  @!P2 LDG.E.U16 R243, [R178.64] ;  /* 0x00000004b2f3a981 */ /* 0x0000a8000c1e1500 */
[----:B0-----:R-:W0:Y:S01]  /*4690*/  S2R R179, SR_TID.X ;  /* 0x0000000000b37919 */ /* 0x001e220000002100 */
[----:B------:R-:W-:Y:S01]  /*46a0*/  IMAD.MOV.U32 R219, RZ, RZ, R249 ;  /* 0x000000ffffdb7224 */ /* 0x000fe200078e00f9 */
[----:B------:R-:W-:Y:S02]  /*46b0*/  PRMT R245, RZ, 0x7610, R245 ;  /* 0x00007610fff57816 */ /* 0x000fe400000000f5 */
[----:B0-----:R-:W-:-:S05]  /*46c0*/  LOP3.LUT R179, R179, 0x1f, RZ, 0xc0, !PT ;  /* 0x0000001fb3b37812 */ /* 0x001fca00078ec0ff */
[----:B------:R-:W-:-:S04]  /*46d0*/  IMAD R179, R179, c[0x0][0x18c], RZ ;  /* 0x00006300b3b37a24 */ /* 0x000fc800078e02ff */
[----:B------:R-:W-:-:S05]  /*46e0*/  IMAD.WIDE R178, R179, 0x2, R218 ;  /* 0x00000002b3b27825 */ /* 0x000fca00078e02da */
[----:B------:R0:W2:Y:S04]  /*46f0*/  @!P2 LDG.E.U16 R245, [R178.64] ;  /* 0x00000004b2f5a981 */ /* 0x0000a8000c1e1500 */
[----:B0-----:R-:W2:Y:S04]  /*4700*/  LDL.LU R178, [R1+0x1e4] ;  /* 0x0001e40001b27983 */ /* 0x001ea80000300800 */
[----:B------:R-:W0:Y:S04]  /*4710*/  S2R R179, SR_TID.X ;  /* 0x0000000000b37919 */ /* 0x000e280000002100 */
[----:B------:R3:W-:Y:S01]  /*4720*/  STS.U16 [R185+0x3100], R220 ;  /* 0x003100dcb9007388 */ /* 0x0007e20000000400 */
[----:B------:R-:W-:-:S02]  /*4730*/  PRMT R248, RZ, 0x7610, R248 ;  /* 0x00007610fff87816 */ /* 0x000fc400000000f8 */
[----:B0-----:R-:W-:-:S05]  /*4740*/  LOP3.LUT R179, R179, 0x1f, RZ, 0xc0, !PT ;  /* 0x0000001fb3b37812 */ /* 0x001fca00078ec0ff */
[----:B------:R-:W-:Y:S02]  /*4750*/  IMAD R179, R179, c[0x0][0x18c], RZ ;  /* 0x00006300b3b37a24 */ /* 0x000fe400078e02ff */
[----:B---3--:R-:W-:Y:S02]  /*4760*/  IMAD.MOV.U32 R220, RZ, RZ, R221 ;  /* 0x000000ffffdc7224 */ /* 0x008fe400078e00dd */
[----:B--2---:R-:W-:-:S04]  /*4770*/  IMAD.MOV.U32 R221, RZ, RZ, R178 ;  /* 0x000000ffffdd7224 */ /* 0x004fc800078e00b2 */
[----:B------:R-:W-:-:S05]  /*4780*/  IMAD.WIDE R178, R179, 0x2, R220 ;  /* 0x00000002b3b27825 */ /* 0x000fca00078e02dc */
[----:B------:R0:W2:Y:S04]  /*4790*/  @!P2 LDG.E.U16 R248, [R178.64] ;  /* 0x00000004b2f8a981 */ /* 0x0000a8000c1e1500 */
[----:B0-----:R-:W3:Y:S04]  /*47a0*/  LDL.LU R178, [R1+0x1ec] ;  /* 0x0001ec0001b27983 */ /* 0x001ee80000300800 */
[----:B------:R-:W0:Y:S04]  /*47b0*/  S2R R185, SR_TID.X ;  /* 0x0000000000b97919 */ /* 0x000e280000002100 */
[----:B------:R-:W1:Y:S01]  /*47c0*/  S2R R179, SR_TID.X ;  /* 0x0000000000b37919 */ /* 0x000e620000002100 */
[----:B0-----:R-:W-:-:S05]  /*47d0*/  LOP3.LUT R185, R185, 0x7f, RZ, 0xc0, !PT ;  /* 0x0000007fb9b97812 */ /* 0x001fca00078ec0ff */
[----:B------:R-:W-:Y:S01]  /*47e0*/  IMAD.SHL.U32 R185, R185, 0x2, RZ ;  /* 0x00000002b9b97824 */ /* 0x000fe200078e00ff */
[----:B-1----:R-:W-:-:S04]  /*47f0*/  LOP3.LUT R179, R179, 0x1f, RZ, 0xc0, !PT ;  /* 0x0000001fb3b37812 */ /* 0x002fc800078ec0ff */
[----:B------:R-:W-:Y:S01]  /*4800*/  LOP3.LUT R185, R185, 0x10, RZ, 0x3c, !PT ;  /* 0x00000010b9b97812 */ /* 0x000fe200078e3cff */
[----:B------:R-:W-:-:S04]  /*4810*/  IMAD R179, R179, c[0x0][0x18c], RZ ;  /* 0x00006300b3b37a24 */ /* 0x000fc800078e02ff */
[----:B------:R0:W-:Y:S01]  /*4820*/  STS.U16 [R185+0x200], R222 ;  /* 0x000200deb9007388 */ /* 0x0001e20000000400 */
[----:B------:R-:W-:Y:S01]  /*4830*/  PRMT R249, RZ, 0x7610, R249 ;  /* 0x00007610fff97816 */ /* 0x000fe200000000f9 */
[----:B0-----:R-:W-:Y:S02]  /*4840*/  IMAD.MOV.U32 R222, RZ, RZ, R223 ;  /* 0x000000ffffde7224 */ /* 0x001fe400078e00df */
[----:B------:R-:W0:Y:S01]  /*4850*/  S2R R185, SR_TID.X ;  /* 0x0000000000b97919 */ /* 0x000e220000002100 */
[----:B---3--:R-:W-:-:S04]  /*4860*/  IMAD.MOV.U32 R223, RZ, RZ, R178 ;  /* 0x000000ffffdf7224 */ /* 0x008fc800078e00b2 */
[----:B------:R-:W-:-:S05]  /*4870*/  IMAD.WIDE R178, R179, 0x2, R222 ;  /* 0x00000002b3b27825 */ /* 0x000fca00078e02de */
[----:B------:R1:W3:Y:S01]  /*4880*/  @!P2 LDG.E.U16 R249, [R178.64] ;  /* 0x00000004b2f9a981 */ /* 0x0002e2000c1e1500 */
[----:B0-----:R-:W-:-:S05]  /*4890*/  LOP3.LUT R185, R185, 0x7f, RZ, 0xc0, !PT ;  /* 0x0000007fb9b97812 */ /* 0x001fca00078ec0ff */
[----:B------:R-:W-:-:S05]  /*48a0*/  IMAD.SHL.U32 R185, R185, 0x2, RZ ;  /* 0x00000002b9b97824 */ /* 0x000fca00078e00ff */
[C---:B-1----:R-:W-:Y:S02]  /*48b0*/  LOP3.LUT R179, R185.reuse, 0x10, RZ, 0x3c, !PT ;  /* 0x00000010b9b37812 */ /* 0x042fe400078e3cff */
[----:B------:R-:W-:-:S03]  /*48c0*/  LOP3.LUT R178, R185, 0x20, RZ, 0x3c, !PT ;  /* 0x00000020b9b27812 */ /* 0x000fc600078e3cff */
[----:B------:R-:W-:Y:S04]  /*48d0*/  STS.U16 [R179+0x300], R53 ;  /* 0x00030035b3007388 */ /* 0x000fe80000000400 */
[----:B------:R-:W-:Y:S04]  /*48e0*/  STS.U16 [R179+0x1200], R52 ;  /* 0x00120034b3007388 */ /* 0x000fe80000000400 */
[----:B------:R-:W-:Y:S04]  /*48f0*/  STS.U16 [R179+0x1300], R68 ;  /* 0x00130044b3007388 */ /* 0x000fe80000000400 */
[----:B------:R-:W-:Y:S04]  /*4900*/  STS.U16 [R179+0x2200], R79 ;  /* 0x0022004fb3007388 */ /* 0x000fe80000000400 */
[----:B------:R-:W-:Y:S04]  /*4910*/  STS.U16 [R179+0x2300], R80 ;  /* 0x00230050b3007388 */ /* 0x000fe80000000400 */
[----:B------:R-:W-:Y:S04]  /*4920*/  STS.U16 [R179+0x3200], R173 ;  /* 0x003200adb3007388 */ /* 0x000fe80000000400 */
[----:B------:R0:W-:Y:S04]  /*4930*/  STS.U16 [R179+0x3300], R174 ;  /* 0x003300aeb3007388 */ /* 0x0001e80000000400 */
[----:B------:R-:W-:Y:S04]  /*4940*/  STS.U16 [R178+0x400], R55 ;  /* 0x00040037b2007388 */ /* 0x000fe80000000400 */
[----:B------:R-:W-:Y:S01]  /*4950*/  STS.U16 [R178+0x500], R61 ;  /* 0x0005003db2007388 */ /* 0x000fe20000000400 */
[----:B0-----:R-:W-:-:S03]  /*4960*/  LOP3.LUT R179, R185, 0x30, RZ, 0x3c, !PT ;  /* 0x00000030b9b37812 */ /* 0x001fc600078e3cff */
        /* <DEDUP_REMOVED lines=23> */
[----:B------:R-:W-:Y:S01]  /*4ae0*/  STS.U16 [R178+0x3900], R182 ;  /* 0x003900b6b2007388 */ /* 0x000fe20000000400 */
[----:B------:R-:W-:-:S03]  /*4af0*/  LOP3.LUT R53, R185, 0x60, RZ, 0x3c, !PT ;  /* 0x00000060b9357812 */ /* 0x000fc600078e3cff */
[----:B------:R-:W-:Y:S04]  /*4b00*/  STS.U16 [R179+0xa00], R72 ;  /* 0x000a0048b3007388 */ /* 0x000fe80000000400 */
[----:B------:R-:W-:Y:S04]  /*4b10*/  STS.U16 [R179+0xb00], R71 ;  /* 0x000b0047b3007388 */ /* 0x000fe80000000400 */
        /* <DEDUP_REMOVED lines=22> */
[----:B------:R0:W-:Y:S04]  /*4c80*/  STS.U16 [R52+0x3f00], R230 ;  /* 0x003f00e634007388 */ /* 0x0001e80000000400 */
[----:B------:R-:W-:Y:S01]  /*4c90*/  STS.U16 [R184+0x4000], R231 ;  /* 0x004000e7b8007388 */ /* 0x000fe20000000400 */
[----:B0-----:R-:W-:-:S03]  /*4ca0*/  LOP3.LUT R52, R184, 0x20, RZ, 0x3c, !PT ;  /* 0x00000020b8347812 */ /* 0x001fc600078e3cff */
[----:B------:R-:W-:Y:S04]  /*4cb0*/  STS.U16 [R184+0x4200], R233 ;  /* 0x004200e9b8007388 */ /* 0x000fe80000000400 */
[----:B------:R-:W-:Y:S04]  /*4cc0*/  STS.U16 [R184+0x4400], R235 ;  /* 0x004400ebb8007388 */ /* 0x000fe80000000400 */
[----:B------:R-:W-:Y:S04]  /*4cd0*/  STS.U16 [R184+0x4600], R237 ;  /* 0x004600edb8007388 */ /* 0x000fe80000000400 */
[----:B----4-:R-:W-:Y:S04]  /*4ce0*/  STS.U16 [R184+0x4800], R239 ;  /* 0x004800efb8007388 */ /* 0x010fe80000000400 */
[----:B------:R-:W-:Y:S04]  /*4cf0*/  STS.U16 [R184+0x4a00], R241 ;  /* 0x004a00f1b8007388 */ /* 0x000fe80000000400 */
[----:B------:R-:W-:Y:S04]  /*4d00*/  STS.U16 [R184+0x4c00], R243 ;  /* 0x004c00f3b8007388 */ /* 0x000fe80000000400 */
[----:B--2---:R-:W-:Y:S04]  /*4d10*/  STS.U16 [R184+0x4e00], R248 ;  /* 0x004e00f8b8007388 */ /* 0x004fe80000000400 */
[----:B------:R-:W-:Y:S04]  /*4d20*/  STS.U16 [R52+0x4100], R232 ;  /* 0x004100e834007388 */ /* 0x000fe80000000400 */
[----:B------:R-:W-:Y:S04]  /*4d30*/  STS.U16 [R52+0x4300], R234 ;  /* 0x004300ea34007388 */ /* 0x000fe80000000400 */
[----:B------:R-:W-:Y:S04]  /*4d40*/  STS.U16 [R52+0x4500], R236 ;  /* 0x004500ec34007388 */ /* 0x000fe80000000400 */
[----:B------:R-:W-:Y:S04]  /*4d50*/  STS.U16 [R52+0x4700], R238 ;  /* 0x004700ee34007388 */ /* 0x000fe80000000400 */
[----:B------:R-:W-:Y:S04]  /*4d60*/  STS.U16 [R52+0x4900], R240 ;  /* 0x004900f034007388 */ /* 0x000fe80000000400 */
[----:B-----5:R-:W-:Y:S04]  /*4d70*/  STS.U16 [R52+0x4b00], R242 ;  /* 0x004b00f234007388 */ /* 0x020fe80000000400 */
[----:B------:R-:W-:Y:S04]  /*4d80*/  STS.U16 [R52+0x4d00], R245 ;  /* 0x004d00f534007388 */ /* 0x000fe80000000400 */
[----:B---3--:R-:W-:Y:S04]  /*4d90*/  STS.U16 [R52+0x4f00], R249 ;  /* 0x004f00f934007388 */ /* 0x008fe80000000400 */
[----:B------:R-:W-:Y:S06]  /*4da0*/  BAR.SYNC.DEFER_BLOCKING 0x0 ;  /* 0x0000000000007b1d */ /* 0x000fec0000010000 */
[----:B------:R-:W-:Y:S04]  /*4db0*/  LDSM.16.MT88.4 R172, [R187] ;  /* 0x00000000bbac783b */ /* 0x000fe80000004200 */
[----:B------:R-:W0:Y:S04]  /*4dc0*/  LDSM.16.M88.4 R68, [R186+0x4800] ;  /* 0x00480000ba44783b */ /* 0x000e280000000200 */
[----:B------:R-:W1:Y:S04]  /*4dd0*/  LDSM.16.M88.4 R52, [R186+0x4000] ;  /* 0x00400000ba34783b */ /* 0x000e680000000200 */
[----:B------:R-:W2:Y:S04]  /*4de0*/  LDSM.16.M88.4 R56, [R186+0x4200] ;  /* 0x00420000ba38783b */ /* 0x000ea80000000200 */
[----:B------:R-:W3:Y:S04]  /*4df0*/  LDSM.16.M88.4 R60, [R186+0x4400] ;  /* 0x00440000ba3c783b */ /* 0x000ee80000000200 */
[----:B------:R-:W4:Y:S04]  /*4e00*/  LDSM.16.M88.4 R64, [R186+0x4600] ;  /* 0x00460000ba40783b */ /* 0x000f280000000200 */
[----:B------:R-:W5:Y:S04]  /*4e10*/  LDSM.16.M88.4 R72, [R186+0x4a00] ;  /* 0x004a0000ba48783b */ /* 0x000f680000000200 */
[----:B------:R-:W3:Y:S04]  /*4e20*/  LDSM.16.M88.4 R76, [R186+0x4c00] ;  /* 0x004c0000ba4c783b */ /* 0x000ee80000000200 */
[----:B------:R-:W4:Y:S04]  /*4e30*/  LDSM.16.M88.4 R80, [R186+0x4e00] ;  /* 0x004e0000ba50783b */ /* 0x000f280000000200 */
[----:B------:R-:W4:Y:S04]  /*4e40*/  LDSM.16.MT88.4 R168, [R187+0x80] ;  /* 0x00008000bba8783b */ /* 0x000f280000004200 */
[----:B------:R-:W5:Y:S01]  /*4e50*/  LDSM.16.MT88.4 R84, [R187+0x100] ;  /* 0x00010000bb54783b */ /* 0x000f620000004200 */
[C---:B0-----:R-:W-:Y:S03]  /*4e60*/  HMMA.16816.F32.BF16 R176, R172.reuse, R68, R32 ;  /* 0x00000044acb0723c */ /* 0x041fe60000041820 */
[----:B------:R-:W0:Y:S04]  /*4e70*/  LDSM.16.MT88.4 R32, [R187+0x180] ;  /* 0x00018000bb20783b */ /* 0x000e280000004200 */
[----:B------:R-:W0:Y:S01]  /*4e80*/  LDSM.16.MT88.4 R180, [R187+0x2000] ;  /* 0x00200000bbb4783b */ /* 0x000e220000004200 */
[C---:B-1----:R-:W-:Y:S08]  /*4e90*/  HMMA.16816.F32.BF16 R48, R172.reuse, R52, R48 ;  /* 0x00000034ac30723c */ /* 0x042ff00000041830 */
[C---:B--2---:R-:W-:Y:S08]  /*4ea0*/  HMMA.16816.F32.BF16 R44, R172.reuse, R56, R44 ;  /* 0x00000038ac2c723c */ /* 0x044ff0000004182c */
[C---:B---3--:R-:W-:Y:S08]  /*4eb0*/  HMMA.16816.F32.BF16 R40, R172.reuse, R60, R40 ;  /* 0x0000003cac28723c */ /* 0x048ff00000041828 */
[C---:B----4-:R-:W-:Y:S08]  /*4ec0*/  HMMA.16816.F32.BF16 R36, R172.reuse, R64, R36 ;  /* 0x00000040ac24723c */ /* 0x050ff00000041824 */
[C---:B-----5:R-:W-:Y:S08]  /*4ed0*/  HMMA.16816.F32.BF16 R28, R172.reuse, R72, R28 ;  /* 0x00000048ac1c723c */ /* 0x060ff0000004181c */
[C---:B------:R-:W-:Y:S08]  /*4ee0*/  HMMA.16816.F32.BF16 R24, R172.reuse, R76, R24 ;  /* 0x0000004cac18723c */ /* 0x040ff00000041818 */
[----:B------:R-:W-:Y:S01]  /*4ef0*/  HMMA.16816.F32.BF16 R20, R172, R80, R20 ;  /* 0x00000050ac14723c */ /* 0x000fe20000041814 */
[----:B------:R-:W1:Y:S07]  /*4f00*/  LDSM.16.MT88.4 R172, [R187+0x2080] ;  /* 0x00208000bbac783b */ /* 0x000e6e0000004200 */
[C---:B------:R-:W-:Y:S08]  /*4f10*/  HMMA.16816.F32.BF16 R16, R168.reuse, R52, R16 ;  /* 0x00000034a810723c */ /* 0x040ff00000041810 */
[C---:B------:R-:W-:Y:S08]  /*4f20*/  HMMA.16816.F32.BF16 R12, R168.reuse, R56, R12 ;  /* 0x00000038a80c723c */ /* 0x040ff0000004180c */
[C---:B------:R-:W-:Y:S08]  /*4f30*/  HMMA.16816.F32.BF16 R8, R168.reuse, R60, R8 ;  /* 0x0000003ca808723c */ /* 0x040ff00000041808 */
[C---:B------:R-:W-:Y:S08]  /*4f40*/  HMMA.16816.F32.BF16 R4, R168.reuse, R64, R4 ;  /* 0x00000040a804723c */ /* 0x040ff00000041804 */
[C---:B------:R-:W-:Y:S08]  /*4f50*/  HMMA.16816.F32.BF16 R128, R168.reuse, R68, R128 ;  /* 0x00000044a880723c */ /* 0x040ff00000041880 */
[C---:B------:R-:W-:Y:S08]  /*4f60*/  HMMA.16816.F32.BF16 R124, R168.reuse, R72, R124 ;  /* 0x00000048a87c723c */ /* 0x040ff0000004187c */
[C---:B------:R-:W-:Y:S08]  /*4f70*/  HMMA.16816.F32.BF16 R120, R168.reuse, R76, R120 ;  /* 0x0000004ca878723c */ /* 0x040ff00000041878 */
[----:B------:R-:W-:Y:S01]  /*4f80*/  HMMA.16816.F32.BF16 R116, R168, R80, R116 ;  /* 0x00000050a874723c */ /* 0x000fe20000041874 */
[----:B------:R-:W2:Y:S07]  /*4f90*/  LDSM.16.MT88.4 R168, [R187+0x2100] ;  /* 0x00210000bba8783b */ /* 0x000eae0000004200 */
        /* <DEDUP_REMOVED lines=8> */
[----:B------:R-:W3:Y:S01]  /*5020*/  LDSM.16.MT88.4 R84, [R187+0x2180] ;  /* 0x00218000bb54783b */ /* 0x000ee20000004200 */
[----:B------:R-:W-:-:S06]  /*5030*/  IMAD.MOV.U32 R225, RZ, RZ, c[0x0][0x18c] ;  /* 0x00006300ffe17624 */ /* 0x000fcc00078e00ff */
[----:B0-----:R-:W-:Y:S01]  /*5040*/  HMMA.16816.F32.BF16 R136, R32, R52, R136 ;  /* 0x000000342088723c */ /* 0x001fe20000041888 */
[----:B------:R-:W-:-:S07]  /*5050*/  IMAD.SHL.U32 R225, R225, 0x20, RZ ;  /* 0x00000020e1e17824 */ /* 0x000fce00078e00ff */
[C---:B------:R-:W-:Y:S08]  /*5060*/  HMMA.16816.F32.BF16 R164, R32.reuse, R56, R164 ;  /* 0x0000003820a4723c */ /* 0x040ff000000418a4 */
[C---:B------:R-:W-:Y:S08]  /*5070*/  HMMA.16816.F32.BF16 R144, R32.reuse, R60, R144 ;  /* 0x0000003c2090723c */ /* 0x040ff00000041890 */
[C---:B------:R-:W-:Y:S08]  /*5080*/  HMMA.16816.F32.BF16 R140, R32.reuse, R64, R140 ;  /* 0x00000040208c723c */ /* 0x040ff0000004188c */
[C---:B------:R-:W-:Y:S08]  /*5090*/  HMMA.16816.F32.BF16 R148, R32.reuse, R68, R148 ;  /* 0x000000442094723c */ /* 0x040ff00000041894 */
[C---:B------:R-:W-:Y:S08]  /*50a0*/  HMMA.16816.F32.BF16 R152, R32.reuse, R72, R152 ;  /* 0x000000482098723c */ /* 0x040ff00000041898 */
[C---:B------:R-:W-:Y:S08]  /*50b0*/  HMMA.16816.F32.BF16 R156, R32.reuse, R76, R156 ;  /* 0x0000004c209c723c */ /* 0x040ff0000004189c */
[----:B------:R-:W-:Y:S01]  /*50c0*/  HMMA.16816.F32.BF16 R160, R32, R80, R160 ;  /* 0x0000005020a0723c */ /* 0x000fe200000418a0 */
[----:B------:R-:W-:Y:S01]  /*50d0*/  IMAD.WIDE R222, R225, 0x2, R222 ;  /* 0x00000002e1de7825 */ /* 0x000fe200078e02de */
[----:B------:R-:W-:-:S03]  /*50e0*/  IADD3 R252, R252, -0x1, RZ ;  /* 0xfffffffffcfc7810 */ /* 0x000fc60007ffe0ff */
[C---:B------:R-:W-:Y:S01]  /*50f0*/  IMAD.WIDE R220, R225.reuse, 0x2, R220 ;  /* 0x00000002e1dc7825 */ /* 0x040fe200078e02dc */
[----:B------:R-:W-:Y:S01]  /*5100*/  ISETP.NE.U32.AND P0, PT, R252, RZ, PT ;  /* 0x000000fffc00720c */ /* 0x000fe20003f05070 */
[----:B------:R-:W-:Y:S02]  /*5110*/  STL [R1+0x1f0], R222 ;  /* 0x0001f0de01007387 */ /* 0x000fe40000100800 */
[C---:B------:R-:W-:Y:S02]  /*5120*/  IMAD.WIDE R212, R225.reuse, 0x2, R212 ;  /* 0x00000002e1d47825 */ /* 0x040fe400078e02d4 */
[----:B------:R-:W-:Y:S02]  /*5130*/  STL [R1+0x1ec], R223 ;  /* 0x0001ecdf01007387 */ /* 0x000fe40000100800 */
[C---:B------:R-:W-:Y:S02]  /*5140*/  IMAD.WIDE R208, R225.reuse, 0x2, R208 ;  /* 0x00000002e1d07825 */ /* 0x040fe400078e02d0 */
[----:B------:R-:W-:Y:S02]  /*5150*/  STL [R1+0x1e8], R220 ;  /* 0x0001e8dc01007387 */ /* 0x000fe40000100800 */
[----:B------:R-:W-:-:S02]  /*5160*/  IMAD.WIDE R206, R225, 0x2, R206 ;  /* 0x00000002e1ce7825 */ /* 0x000fc400078e02ce */
[----:B------:R0:W-:Y:S02]  /*5170*/  STL [R1+0x1e4], R221 ;  /* 0x0001e4dd01007387 */ /* 0x0001e40000100800 */
[----:B------:R-:W-:-:S04]  /*5180*/  IMAD.WIDE R204, R225, 0x2, R204 ;  /* 0x00000002e1cc7825 */ /* 0x000fc800078e02cc */
[----:B------:R-:W-:-:S04]  /*5190*/  IMAD.WIDE R202, R225, 0x2, R202 ;  /* 0x00000002e1ca7825 */ /* 0x000fc800078e02ca */
[----:B0-----:R-:W-:Y:S02]  /*51a0*/  IMAD.MOV.U32 R221, RZ, RZ, R213 ;  /* 0x000000ffffdd7224 */ /* 0x001fe400078e00d5 */
[----:B------:R-:W-:Y:S02]  /*51b0*/  IMAD.MOV.U32 R213, RZ, RZ, R209 ;  /* 0x000000ffffd57224 */ /* 0x000fe400078e00d1 */
[----:B------:R-:W-:-:S04]  /*51c0*/  IMAD.WIDE R200, R225, 0x2, R200 ;  /* 0x00000002e1c87825 */ /* 0x000fc800078e02c8 */
[----:B------:R-:W-:Y:S02]  /*51d0*/  IMAD.MOV.U32 R209, RZ, RZ, R207 ;  /* 0x000000ffffd17224 */ /* 0x000fe400078e00cf */
[----:B------:R-:W-:-:S04]  /*51e0*/  IMAD.WIDE R198, R225, 0x2, R198 ;  /* 0x00000002e1c67825 */ /* 0x000fc800078e02c6 */
[----:B------:R-:W-:Y:S02]  /*51f0*/  IMAD.MOV.U32 R52, RZ, RZ, c[0x0][0x188] ;  /* 0x00006200ff347624 */ /* 0x000fe400078e00ff */
[----:B------:R-:W-:Y:S02]  /*5200*/  IMAD.MOV.U32 R207, RZ, RZ, R204 ;  /* 0x000000ffffcf7224 */ /* 0x000fe400078e00cc */
[C---:B------:R-:W-:Y:S01]  /*5210*/  IMAD.WIDE R196, R225.reuse, 0x2, R196 ;  /* 0x00000002e1c47825 */ /* 0x040fe200078e02c4 */
[----:B------:R-:W-:Y:S03]  /*5220*/  HMMA.16816.F32.BF16 R48, R180, R54, R48 ;  /* 0x00000036b430723c */ /* 0x000fe60000041830 */
[----:B------:R-:W-:-:S04]  /*5230*/  IMAD.WIDE R218, R225, 0x2, R218 ;  /* 0x00000002e1da7825 */ /* 0x000fc800078e02da */
[C---:B------:R-:W-:Y:S01]  /*5240*/  IMAD.WIDE R216, R225.reuse, 0x2, R216 ;  /* 0x00000002e1d87825 */ /* 0x040fe200078e02d8 */
[----:B------:R-:W-:Y:S03]  /*5250*/  HMMA.16816.F32.BF16 R44, R180, R58, R44 ;  /* 0x0000003ab42c723c */ /* 0x000fe6000004182c */
[----:B------:R-:W-:Y:S02]  /*5260*/  IMAD.MOV.U32 R204, RZ, RZ, R202 ;  /* 0x000000ffffcc7224 */ /* 0x000fe400078e00ca */
[----:B------:R-:W-:-:S04]  /*5270*/  IMAD.WIDE R194, R225, 0x2, R194 ;  /* 0x00000002e1c27825 */ /* 0x000fc800078e02c2 */
[C---:B------:R-:W-:Y:S01]  /*5280*/  IMAD.WIDE R214, R225.reuse, 0x2, R214 ;  /* 0x00000002e1d67825 */ /* 0x040fe200078e02d6 */
[----:B------:R-:W-:Y:S03]  /*5290*/  HMMA.16816.F32.BF16 R40, R180, R62, R40 ;  /* 0x0000003eb428723c */ /* 0x000fe60000041828 */
[----:B------:R-:W-:-:S04]  /*52a0*/  IMAD.WIDE R210, R225, 0x2, R210 ;  /* 0x00000002e1d27825 */ /* 0x000fc800078e02d2 */
[----:B------:R-:W-:Y:S02]  /*52b0*/  IMAD.MOV.U32 R202, RZ, RZ, R200 ;  /* 0x000000ffffca7224 */ /* 0x000fe400078e00c8 */
[----:B------:R-:W-:Y:S01]  /*52c0*/  IMAD.WIDE R192, R225, 0x2, R192 ;  /* 0x00000002e1c07825 */ /* 0x000fe200078e02c0 */
[C---:B------:R-:W-:Y:S03]  /*52d0*/  HMMA.16816.F32.BF16 R36, R180.reuse, R66, R36 ;  /* 0x00000042b424723c */ /* 0x040fe60000041824 */
[----:B------:R-:W-:Y:S02]  /*52e0*/  IMAD.MOV.U32 R200, RZ, RZ, R198 ;  /* 0x000000ffffc87224 */ /* 0x000fe400078e00c6 */
[----:B------:R-:W-:Y:S02]  /*52f0*/  IMAD.SHL.U32 R52, R52, 0x20, RZ ;  /* 0x0000002034347824 */ /* 0x000fe400078e00ff */
[----:B------:R-:W-:Y:S01]  /*5300*/  IMAD.MOV.U32 R198, RZ, RZ, R196 ;  /* 0x000000ffffc67224 */ /* 0x000fe200078e00c4 */
[----:B------:R-:W-:Y:S01]  /*5310*/  HMMA.16816.F32.BF16 R32, R180, R70, R176 ;  /* 0x00000046b420723c */ /* 0x000fe200000418b0 */
[----:B------:R-:W-:Y:S01]  /*5320*/  IMAD.MOV.U32 R245, RZ, RZ, R217 ;  /* 0x000000fffff57224 */ /* 0x000fe200078e00d9 */
[----:B------:R0:W-:Y:S01]  /*5330*/  STL [R1+0x1e0], R218 ;  /* 0x0001e0da01007387 */ /* 0x0001e20000100800 */
[----:B------:R-:W-:Y:S01]  /*5340*/  IMAD.MOV.U32 R196, RZ, RZ, R194 ;  /* 0x000000ffffc47224 */ /* 0x000fe200078e00c2 */
[----:B------:R-:W-:Y:S01]  /*5350*/  IADD3 R0, R0, -0x20, RZ ;  /* 0xffffffe000007810 */ /* 0x000fe20007ffe0ff */
[----:B------:R-:W-:-:S03]  /*5360*/  IMAD.MOV.U32 R249, RZ, RZ, R219 ;  /* 0x000000fffff97224 */ /* 0x000fc600078e00db */
[----:B------:R-:W-:Y:S01]  /*5370*/  HMMA.16816.F32.BF16 R28, R180, R74, R28 ;  /* 0x0000004ab41c723c */ /* 0x000fe2000004181c */
[----:B------:R-:W-:Y:S02]  /*5380*/  IMAD.MOV.U32 R242, RZ, RZ, R215 ;  /* 0x000000fffff27224 */ /* 0x000fe400078e00d7 */
[----:B------:R-:W-:Y:S02]  /*5390*/  IMAD.MOV.U32 R217, RZ, RZ, R211 ;  /* 0x000000ffffd97224 */ /* 0x000fe400078e00d3 */
[----:B------:R-:W-:-:S03]  /*53a0*/  IMAD.MOV.U32 R194, RZ, RZ, R192 ;  /* 0x000000ffffc27224 */ /* 0x000fc600078e00c0 */
[----:B------:R-:W-:Y:S01]  /*53b0*/  HMMA.16816.F32.BF16 R24, R180, R78, R24 ;  /* 0x0000004eb418723c */ /* 0x000fe20000041818 */
[----:B------:R-:W-:Y:S02]  /*53c0*/  IMAD.MOV.U32 R248, RZ, RZ, R216 ;  /* 0x000000fffff87224 */ /* 0x000fe400078e00d8 */
[----:B------:R-:W-:Y:S02]  /*53d0*/  IMAD.MOV.U32 R243, RZ, RZ, R214 ;  /* 0x000000fffff37224 */ /* 0x000fe400078e00d6 */
[----:B------:R-:W-:-:S03]  /*53e0*/  IMAD.MOV.U32 R223, RZ, RZ, R212 ;  /* 0x000000ffffdf7224 */ /* 0x000fc600078e00d4 */
[----:B------:R-:W-:Y:S01]  /*53f0*/  HMMA.16816.F32.BF16 R20, R180, R82, R20 ;  /* 0x00000052b414723c */ /* 0x000fe20000041814 */
[----:B0-----:R-:W-:Y:S02]  /*5400*/  IMAD.MOV.U32 R219, RZ, RZ, R210 ;  /* 0x000000ffffdb7224 */ /* 0x001fe400078e00d2 */
[----:B------:R-:W-:Y:S02]  /*5410*/  IMAD.MOV.U32 R215, RZ, RZ, R208 ;  /* 0x000000ffffd77224 */ /* 0x000fe400078e00d0 */
[----:B------:R-:W-:-:S03]  /*5420*/  IMAD.MOV.U32 R211, RZ, RZ, R206 ;  /* 0x000000ffffd37224 */ /* 0x000fc600078e00ce */
[----:B-1----:R-:W-:Y:S01]  /*5430*/  HMMA.16816.F32.BF16 R16, R172, R54, R16 ;  /* 0x00000036ac10723c */ /* 0x002fe20000041810 */
[----:B------:R-:W-:Y:S02]  /*5440*/  IMAD.MOV.U32 R192, RZ, RZ, R193 ;  /* 0x000000ffffc07224 */ /* 0x000fe400078e00c1 */
[----:B------:R-:W-:-:S05]  /*5450*/  IMAD.WIDE R2, R52, 0x2, R2 ;  /* 0x0000000234027825 */ /* 0x000fca00078e0202 */
[C---:B------:R-:W-:Y:S08]  /*5460*/  HMMA.16816.F32.BF16 R12, R172.reuse, R58, R12 ;  /* 0x0000003aac0c723c */ /* 0x040ff0000004180c */
[C---:B------:R-:W-:Y:S08]  /*5470*/  HMMA.16816.F32.BF16 R8, R172.reuse, R62, R8 ;  /* 0x0000003eac08723c */ /* 0x040ff00000041808 */
[C---:B------:R-:W-:Y:S08]  /*5480*/  HMMA.16816.F32.BF16 R4, R172.reuse, R66, R4 ;  /* 0x00000042ac04723c */ /* 0x040ff00000041804 */
[C---:B------:R-:W-:Y:S08]  /*5490*/  HMMA.16816.F32.BF16 R128, R172.reuse, R70, R128 ;  /* 0x00000046ac80723c */ /* 0x040ff00000041880 */
[C---:B------:R-:W-:Y:S08]  /*54a0*/  HMMA.16816.F32.BF16 R124, R172.reuse, R74, R124 ;  /* 0x0000004aac7c723c */ /* 0x040ff0000004187c */
[C---:B------:R-:W-:Y:S08]  /*54b0*/  HMMA.16816.F32.BF16 R120, R172.reuse, R78, R120 ;  /* 0x0000004eac78723c */ /* 0x040ff00000041878 */
[----:B------:R-:W-:Y:S08]  /*54c0*/  HMMA.16816.F32.BF16 R116, R172, R82, R116 ;  /* 0x00000052ac74723c */ /* 0x000ff00000041874 */
[C---:B--2---:R-:W-:Y:S08]  /*54d0*/  HMMA.16816.F32.BF16 R112, R168.reuse, R54, R112 ;  /* 0x00000036a870723c */ /* 0x044ff00000041870 */
[C---:B------:R-:W-:Y:S08]  /*54e0*/  HMMA.16816.F32.BF16 R108, R168.reuse, R58, R108 ;  /* 0x0000003aa86c723c */ /* 0x040ff0000004186c */
[C---:B------:R-:W-:Y:S08]  /*54f0*/  HMMA.16816.F32.BF16 R104, R168.reuse, R62, R104 ;  /* 0x0000003ea868723c */ /* 0x040ff00000041868 */
[C---:B------:R-:W-:Y:S08]  /*5500*/  HMMA.16816.F32.BF16 R100, R168.reuse, R66, R100 ;  /* 0x00000042a864723c */ /* 0x040ff00000041864 */
[C---:B------:R-:W-:Y:S08]  /*5510*/  HMMA.16816.F32.BF16 R96, R168.reuse, R70, R96 ;  /* 0x00000046a860723c */ /* 0x040ff00000041860 */
[C---:B------:R-:W-:Y:S08]  /*5520*/  HMMA.16816.F32.BF16 R92, R168.reuse, R74, R92 ;  /* 0x0000004aa85c723c */ /* 0x040ff0000004185c */
[C---:B------:R-:W-:Y:S08]  /*5530*/  HMMA.16816.F32.BF16 R88, R168.reuse, R78, R88 ;  /* 0x0000004ea858723c */ /* 0x040ff00000041858 */
[----:B------:R-:W-:Y:S08]  /*5540*/  HMMA.16816.F32.BF16 R132, R168, R82, R132 ;  /* 0x00000052a884723c */ /* 0x000ff00000041884 */
[C---:B---3--:R-:W-:Y:S08]  /*5550*/  HMMA.16816.F32.BF16 R136, R84.reuse, R54, R136 ;  /* 0x000000365488723c */ /* 0x048ff00000041888 */
[C---:B------:R-:W-:Y:S08]  /*5560*/  HMMA.16816.F32.BF16 R164, R84.reuse, R58, R164 ;  /* 0x0000003a54a4723c */ /* 0x040ff000000418a4 */
[C---:B------:R-:W-:Y:S08]  /*5570*/  HMMA.16816.F32.BF16 R144, R84.reuse, R62, R144 ;  /* 0x0000003e5490723c */ /* 0x040ff00000041890 */
[C---:B------:R-:W-:Y:S08]  /*5580*/  HMMA.16816.F32.BF16 R140, R84.reuse, R66, R140 ;  /* 0x00000042548c723c */ /* 0x040ff0000004188c */
[C---:B------:R-:W-:Y:S08]  /*5590*/  HMMA.16816.F32.BF16 R148, R84.reuse, R70, R148 ;  /* 0x000000465494723c */ /* 0x040ff00000041894 */
[C---:B------:R-:W-:Y:S08]  /*55a0*/  HMMA.16816.F32.BF16 R152, R84.reuse, R74, R152 ;  /* 0x0000004a5498723c */ /* 0x040ff00000041898 */
[C---:B------:R-:W-:Y:S08]  /*55b0*/  HMMA.16816.F32.BF16 R156, R84.reuse, R78, R156 ;  /* 0x0000004e549c723c */ /* 0x040ff0000004189c */
[----:B------:R-:W-:Y:S01]  /*55c0*/  HMMA.16816.F32.BF16 R160, R84, R82, R160 ;  /* 0x0000005254a0723c */ /* 0x000fe200000418a0 */
[----:B------:R-:W-:Y:S01]  /*55d0*/  @!P0 CALL.REL.NOINC `(.L_x_2) ;  /* 0x0000001000008944 */ /* 0x000fe20003c00000 */
[----:B------:R-:W-:Y:S06]  /*55e0*/  BRA `(.L_x_3) ;  /* 0xffffd3a000007947 */ /* 0x000fec000383ffff */
.L_x_2:
[----:B------:R-:W-:Y:S02]  /*55f0*/  F2FP.BF16.PACK_AB R73, R31, R30 ;  /* 0x0000001e1f49723e */ /* 0x000fe400000010ff */
[----:B------:R-:W-:-:S02]  /*5600*/  F2FP.BF16.PACK_AB R31, R21, R20 ;  /* 0x00000014151f723e */ /* 0x000fc400000010ff */
[----:B------:R-:W-:Y:S02]  /*5610*/  F2FP.BF16.PACK_AB R30, R25, R24 ;  /* 0x00000018191e723e */ /* 0x000fe400000010ff */
[----:B------:R-:W-:Y:S02]  /*5620*/  F2FP.BF16.PACK_AB R77, R15, R14 ;  /* 0x0000000e0f4d723e */ /* 0x000fe400000010ff */
[----:B------:R-:W-:Y:S02]  /*5630*/  F2FP.BF16.PACK_AB R53, R155, R154 ;  /* 0x0000009a9b35723e */ /* 0x000fe400000010ff */
[----:B------:R-:W-:Y:S02]  /*5640*/  F2FP.BF16.PACK_AB R153, R153, R152 ;  /* 0x000000989999723e */ /* 0x000fe400000010ff */
        /* <DEDUP_REMOVED lines=58> */
.L_x_1:
[----:B0-----:R-:W2:Y:S01]  /*59f0*/  LDL.LU R0, [R1+0x1f4] ;  /* 0x0001f40001007983 */ /* 0x001ea20000300800 */
[----:B------:R-:W-:-:S03]  /*5a00*/  IMAD R65, R224, c[0x0][0x198], RZ ;  /* 0x00006600e0417a24 */ /* 0x000fc600078e02ff */
[----:B------:R-:W0:Y:S04]  /*5a10*/  S2R R18, SR_TID.X ;  /* 0x0000000000127919 */ /* 0x000e280000002100 */
[----:B------:R-:W1:Y:S01]  /*5a20*/  S2R R16, SR_TID.X ;  /* 0x0000000000107919 */ /* 0x000e620000002100 */
[C---:B0-----:R-:W-:Y:S02]  /*5a30*/  IMAD.SHL.U32 R2, R18.reuse, 0x4, RZ ;  /* 0x0000000412027824 */ /* 0x041fe400078e00ff */
[----:B------:R-:W-:Y:S01]  /*5a40*/  IMAD.SHL.U32 R3, R18, 0x20, RZ ;  /* 0x0000002012037824 */ /* 0x000fe200078e00ff */
[----:B-1----:R-:W-:Y:S01]  /*5a50*/  LOP3.LUT R17, R16, 0x60, RZ, 0xc0, !PT ;  /* 0x0000006010117812 */ /* 0x002fe200078ec0ff */
[----:B------:R-:W-:Y:S01]  /*5a60*/  IMAD.SHL.U32 R16, R18, 0x400, RZ ;  /* 0x0000040012107824 */ /* 0x000fe200078e00ff */
[----:B------:R-:W-:-:S02]  /*5a70*/  LOP3.LUT R2, R2, 0x70, RZ, 0xc0, !PT ;  /* 0x0000007002027812 */ /* 0x000fc400078ec0ff */
[----:B------:R-:W-:Y:S02]  /*5a80*/  LOP3.LUT R18, R18, 0x7f, RZ, 0xc0, !PT ;  /* 0x0000007f12127812 */ /* 0x000fe400078ec0ff */
[----:B------:R-:W-:-:S05]  /*5a90*/  LOP3.LUT R16, R16, 0x1800, RZ, 0xc0, !PT ;  /* 0x0000180010107812 */ /* 0x000fca00078ec0ff */
[----:B------:R-:W-:Y:S01]  /*5aa0*/  IMAD R59, R18, 0x10, R16 ;  /* 0x00000010123b7824 */ /* 0x000fe200078e0210 */
[----:B------:R-:W-:Y:S01]  /*5ab0*/  BAR.SYNC.DEFER_BLOCKING 0x0 ;  /* 0x0000000000007b1d */ /* 0x000fe20000010000 */
[----:B------:R-:W-:-:S03]  /*5ac0*/  IMAD R16, R228, c[0x0][0x194], RZ ;  /* 0x00006500e4107a24 */ /* 0x000fc600078e02ff */
[C---:B------:R-:W-:Y:S02]  /*5ad0*/  LOP3.LUT R64, R59.reuse, 0x20, RZ, 0x3c, !PT ;  /* 0x000000203b407812 */ /* 0x040fe400078e3cff */
[----:B------:R-:W-:Y:S02]  /*5ae0*/  LOP3.LUT R58, R59, 0x40, RZ, 0x3c, !PT ;  /* 0x000000403b3a7812 */ /* 0x000fe400078e3cff */
[----:B--2---:R-:W-:-:S04]  /*5af0*/  LOP3.LUT R0, R0, 0x1800, RZ, 0xc0, !PT ;  /* 0x0000180000007812 */ /* 0x004fc800078ec0ff */
[----:B------:R-:W-:Y:S01]  /*5b00*/  LOP3.LUT R0, R0, 0x60, R3, 0xf8, !PT ;  /* 0x0000006000007812 */ /* 0x000fe200078ef803 */
[----:B------:R-:W-:Y:S01]  /*5b10*/  IMAD R3, R17, 0x8, R2 ;  /* 0x0000000811037824 */ /* 0x000fe200078e0202 */
[C---:B------:R-:W-:Y:S02]  /*5b20*/  IADD3 R17, R224.reuse, 0x1, RZ ;  /* 0x00000001e0117810 */ /* 0x040fe40007ffe0ff */
[----:B------:R-:W-:Y:S02]  /*5b30*/  IADD3 R2, R224, 0x2, RZ ;  /* 0x00000002e0027810 */ /* 0x000fe40007ffe0ff */
[----:B------:R-:W-:Y:S02]  /*5b40*/  LOP3.LUT R80, R0, R3, RZ, 0x3c, !PT ;  /* 0x0000000300507212 */ /* 0x000fe400078e3cff */
[----:B------:R-:W-:Y:S02]  /*5b50*/  LOP3.LUT R0, R59, 0x60, RZ, 0x3c, !PT ;  /* 0x000000603b007812 */ /* 0x000fe400078e3cff */
[----:B------:R-:W-:Y:S01]  /*5b60*/  ISETP.GE.AND P0, PT, R17, c[0x0][0x17c], PT ;  /* 0x00005f0011007a0c */ /* 0x000fe20003f06270 */
[----:B------:R-:W-:Y:S01]  /*5b70*/  STS.128 [R80], R8 ;  /* 0x0000000850007388 */ /* 0x000fe20000000c00 */
[----:B------:R-:W-:Y:S01]  /*5b80*/  IMAD.MOV.U32 R17, RZ, RZ, c[0x0][0x194] ;  /* 0x00006500ff117624 */ /* 0x000fe200078e00ff */
[----:B------:R-:W-:-:S02]  /*5b90*/  ISETP.GE.AND P5, PT, R2, c[0x0][0x17c], PT ;  /* 0x00005f0002007a0c */ /* 0x000fc40003fa6270 */
[----:B------:R0:W-:Y:S01]  /*5ba0*/  STS.128 [R80+0x80], R4 ;  /* 0x0000800450007388 */ /* 0x0001e20000000c00 */
[C---:B------:R-:W-:Y:S01]  /*5bb0*/  IADD3 R2, R224.reuse, 0x5, RZ ;  /* 0x00000005e0027810 */ /* 0x040fe20007ffe0ff */
[----:B------:R-:W-:Y:S01]  /*5bc0*/  IMAD R17, R17, 0x80, R16 ;  /* 0x0000008011117824 */ /* 0x000fe200078e0210 */
[----:B------:R-:W-:Y:S01]  /*5bd0*/  IADD3 R3, R224, 0x4, RZ ;  /* 0x00000004e0037810 */ /* 0x000fe20007ffe0ff */
[----:B------:R-:W-:Y:S01]  /*5be0*/  STS.128 [R80+0x400], R12 ;  /* 0x0004000c50007388 */ /* 0x000fe20000000c00 */
[----:B------:R-:W-:Y:S02]  /*5bf0*/  ISETP.GE.AND P3, PT, R2, c[0x0][0x17c], PT ;  /* 0x00005f0002007a0c */ /* 0x000fe40003f66270 */
[----:B------:R-:W-:Y:S01]  /*5c00*/  LEA R2, P6, R16, c[0x0][0x170], 0x1 ;  /* 0x00005c0010027a11 */ /* 0x000fe200078c08ff */
[----:B------:R-:W-:Y:S04]  /*5c10*/  STS.128 [R80+0x480], R76 ;  /* 0x0004804c50007388 */ /* 0x000fe80000000c00 */
[----:B------:R-:W-:Y:S01]  /*5c20*/  BAR.SYNC.DEFER_BLOCKING 0x0 ;  /* 0x0000000000007b1d */ /* 0x000fe20000010000 */
[----:B------:R-:W-:-:S02]  /*5c30*/  LEA R56, P2, R17, c[0x0][0x170], 0x1 ;  /* 0x00005c0011387a11 */ /* 0x000fc400078408ff */
[----:B------:R-:W-:Y:S02]  /*5c40*/  ISETP.GE.AND P1, PT, R3, c[0x0][0x17c], PT ;  /* 0x00005f0003007a0c */ /* 0x000fe40003f26270 */
[----:B0-----:R-:W-:Y:S02]  /*5c50*/  IADD3 R4, R224, 0x3, RZ ;  /* 0x00000003e0047810 */ /* 0x001fe40007ffe0ff */
[----:B------:R-:W-:Y:S02]  /*5c60*/  LEA.HI.X.SX32 R3, R16, c[0x0][0x174], 0x1, P6 ;  /* 0x00005d0010037a11 */ /* 0x000fe400030f0eff */
[----:B------:R-:W-:Y:S02]  /*5c70*/  ISETP.GE.AND P4, PT, R4, c[0x0][0x17c], PT ;  /* 0x00005f0004007a0c */ /* 0x000fe40003f86270 */
[----:B------:R-:W-:Y:S01]  /*5c80*/  LEA.HI.X.SX32 R57, R17, c[0x0][0x174], 0x1, P2 ;  /* 0x00005d0011397a11 */ /* 0x000fe200010f0eff */
[----:B------:R-:W-:Y:S01]  /*5c90*/  IMAD.WIDE R66, R65, 0x2, R2 ;  /* 0x0000000241427825 */ /* 0x000fe200078e0202 */
[----:B------:R-:W-:-:S02]  /*5ca0*/  ISETP.GE.AND P6, PT, R228, c[0x0][0x178], PT ;  /* 0x00005e00e4007a0c */ /* 0x000fc40003fc6270 */
[C---:B------:R-:W-:Y:S02]  /*5cb0*/  ISETP.GE.AND P2, PT, R224.reuse, c[0x0][0x17c], PT ;  /* 0x00005f00e0007a0c */ /* 0x040fe40003f46270 */
[----:B------:R-:W-:Y:S02]  /*5cc0*/  ISETP.LT.AND P6, PT, R224, c[0x0][0x17c], !P6 ;  /* 0x00005f00e0007a0c */ /* 0x000fe400077c1270 */
[----:B------:R-:W-:Y:S01]  /*5cd0*/  ISETP.LT.AND P2, PT, R244, c[0x0][0x178], !P2 ;  /* 0x00005e00f4007a0c */ /* 0x000fe20005741270 */
[----:B------:R-:W0:Y:S04]  /*5ce0*/  LDS.128 R48, [R59] ;  /* 0x000000003b307984 */ /* 0x000e280000000c00 */
[----:B------:R-:W-:Y:S04]  /*5cf0*/  LDS.128 R44, [R64] ;  /* 0x00000000402c7984 */ /* 0x000fe80000000c00 */
[----:B------:R-:W-:Y:S04]  /*5d00*/  LDS.128 R32, [R58] ;  /* 0x000000003a207984 */ /* 0x000fe80000000c00 */
[----:B------:R-:W-:Y:S04]  /*5d10*/  LDS.128 R8, [R0] ;  /* 0x0000000000087984 */ /* 0x000fe80000000c00 */
[----:B------:R-:W-:Y:S06]  /*5d20*/  BAR.SYNC.DEFER_BLOCKING 0x0 ;  /* 0x0000000000007b1d */ /* 0x000fec0000010000 */
[----:B------:R-:W-:Y:S04]  /*5d30*/  STS.128 [R80], R108 ;  /* 0x0000006c50007388 */ /* 0x000fe80000000c00 */
[----:B------:R-:W-:Y:S04]  /*5d40*/  STS.128 [R80+0x80], R24 ;  /* 0x0000801850007388 */ /* 0x000fe80000000c00 */
[----:B------:R-:W-:Y:S04]  /*5d50*/  STS.128 [R80+0x400], R164 ;  /* 0x000400a450007388 */ /* 0x000fe80000000c00 */
[----:B------:R-:W-:Y:S04]  /*5d60*/  STS.128 [R80+0x480], R20 ;  /* 0x0004801450007388 */ /* 0x000fe80000000c00 */
[----:B------:R-:W-:Y:S06]  /*5d70*/  BAR.SYNC.DEFER_BLOCKING 0x0 ;  /* 0x0000000000007b1d */ /* 0x000fec0000010000 */
[----:B------:R-:W1:Y:S04]  /*5d80*/  LDS.128 R40, [R59] ;  /* 0x000000003b287984 */ /* 0x000e680000000c00 */
[----:B------:R-:W2:Y:S04]  /*5d90*/  LDS.128 R36, [R64] ;  /* 0x0000000040247984 */ /* 0x000ea80000000c00 */
[----:B------:R-:W3:Y:S04]  /*5da0*/  LDS.128 R12, [R58] ;  /* 0x000000003a0c7984 */ /* 0x000ee80000000c00 */
[----:B------:R-:W4:Y:S04]  /*5db0*/  LDS.128 R4, [R0] ;  /* 0x0000000000047984 */ /* 0x000f280000000c00 */
[----:B------:R-:W-:Y:S06]  /*5dc0*/  BAR.SYNC.DEFER_BLOCKING 0x0 ;  /* 0x0000000000007b1d */ /* 0x000fec0000010000 */
[----:B------:R-:W-:Y:S04]  /*5dd0*/  STS.128 [R80], R28 ;  /* 0x0000001c50007388 */ /* 0x000fe80000000c00 */
[----:B------:R-:W-:Y:S04]  /*5de0*/  STS.128 [R80+0x80], R72 ;  /* 0x0000804850007388 */ /* 0x000fe80000000c00 */
[----:B------:R-:W-:Y:S04]  /*5df0*/  STS.128 [R80+0x400], R124 ;  /* 0x0004007c50007388 */ /* 0x000fe80000000c00 */
[----:B------:R5:W-:Y:S04]  /*5e00*/  STS.128 [R80+0x480], R68 ;  /* 0x0004804450007388 */ /* 0x000be80000000c00 */
[----:B------:R-:W-:Y:S01]  /*5e10*/  BAR.SYNC.DEFER_BLOCKING 0x0 ;  /* 0x0000000000007b1d */ /* 0x000fe20000010000 */
[C---:B-----5:R-:W-:Y:S01]  /*5e20*/  IMAD.WIDE R68, R65.reuse, 0x2, R56 ;  /* 0x0000000241447825 */ /* 0x060fe200078e0238 */
[----:B------:R-:W-:-:S04]  /*5e30*/  IADD3 R65, R65, c[0x0][0x198], RZ ;  /* 0x0000660041417a10 */ /* 0x000fc80007ffe0ff */
[----:B------:R-:W-:Y:S01]  /*5e40*/  IADD3 R71, R65, c[0x0][0x198], RZ ;  /* 0x0000660041477a10 */ /* 0x000fe20007ffe0ff */
[----:B------:R-:W5:Y:S04]  /*5e50*/  LDS.128 R28, [R59] ;  /* 0x000000003b1c7984 */ /* 0x000f680000000c00 */
[----:B------:R-:W-:Y:S04]  /*5e60*/  LDS.128 R24, [R64] ;  /* 0x0000000040187984 */ /* 0x000fe80000000c00 */
[----:B------:R-:W-:Y:S04]  /*5e70*/  LDS.128 R20, [R58] ;  /* 0x000000003a147984 */ /* 0x000fe80000000c00 */
[----:B------:R-:W-:Y:S04]  /*5e80*/  LDS.128 R16, [R0] ;  /* 0x0000000000107984 */ /* 0x000fe80000000c00 */
[----:B------:R-:W-:Y:S06]  /*5e90*/  BAR.SYNC.DEFER_BLOCKING 0x0 ;  /* 0x0000000000007b1d */ /* 0x000fec0000010000 */
[----:B------:R-:W-:Y:S04]  /*5ea0*/  STS.128 [R80], R92 ;  /* 0x0000005c50007388 */ /* 0x000fe80000000c00 */
[----:B------:R0:W-:Y:S04]  /*5eb0*/  STS.128 [R80+0x80], R60 ;  /* 0x0000803c50007388 */ /* 0x0001e80000000c00 */
[----:B------:R-:W-:Y:S04]  /*5ec0*/  STS.128 [R80+0x400], R152 ;  /* 0x0004009850007388 */ /* 0x000fe80000000c00 */
[----:B------:R1:W-:Y:S04]  /*5ed0*/  STS.128 [R80+0x480], R52 ;  /* 0x0004803450007388 */ /* 0x0003e80000000c00 */
[----:B------:R-:W-:Y:S01]  /*5ee0*/  BAR.SYNC.DEFER_BLOCKING 0x0 ;  /* 0x0000000000007b1d */ /* 0x000fe20000010000 */
[----:B0-----:R-:W-:-:S04]  /*5ef0*/  IMAD.WIDE R60, R71, 0x2, R2 ;  /* 0x00000002473c7825 */ /* 0x001fc800078e0202 */
[C---:B------:R-:W-:Y:S01]  /*5f00*/  IMAD.WIDE R62, R71.reuse, 0x2, R56 ;  /* 0x00000002473e7825 */ /* 0x040fe200078e0238 */
[----:B------:R-:W-:-:S03]  /*5f10*/  IADD3 R71, R71, c[0x0][0x198], RZ ;  /* 0x0000660047477a10 */ /* 0x000fc60007ffe0ff */
[----:B-1----:R-:W-:-:S04]  /*5f20*/  IMAD.WIDE R52, R65, 0x2, R2 ;  /* 0x0000000241347825 */ /* 0x002fc800078e0202 */
[----:B------:R-:W-:Y:S01]  /*5f30*/  IMAD.WIDE R54, R65, 0x2, R56 ;  /* 0x0000000241367825 */ /* 0x000fe200078e0238 */
[----:B------:R-:W-:Y:S01]  /*5f40*/  IADD3 R65, R71, c[0x0][0x198], RZ ;  /* 0x0000660047417a10 */ /* 0x000fe20007ffe0ff */
[----:B------:R0:W-:Y:S01]  /*5f50*/  @P6 STG.E.U16 [R66.64], R48 ;  /* 0x0000003042006986 */ /* 0x0001e2000c101504 */
[----:B------:R-:W-:Y:S02]  /*5f60*/  ISETP.LT.AND P6, PT, R228, c[0x0][0x178], !P5 ;  /* 0x00005e00e4007a0c */ /* 0x000fe40006fc1270 */
[----:B------:R-:W-:Y:S01]  /*5f70*/  ISETP.LT.AND P5, PT, R244, c[0x0][0x178], !P5 ;  /* 0x00005e00f4007a0c */ /* 0x000fe20006fa1270 */
[----:B------:R1:W-:Y:S01]  /*5f80*/  @P2 STG.E.U16 [R68.64], R40 ;  /* 0x0000002844002986 */ /* 0x0003e2000c101504 */
[----:B------:R-:W-:Y:S02]  /*5f90*/  ISETP.LT.AND P2, PT, R228, c[0x0][0x178], !P0 ;  /* 0x00005e00e4007a0c */ /* 0x000fe40004741270 */
[----:B------:R-:W-:Y:S02]  /*5fa0*/  ISETP.LT.AND P0, PT, R244, c[0x0][0x178], !P0 ;  /* 0x00005e00f4007a0c */ /* 0x000fe40004701270 */
[----:B0-----:R-:W-:-:S02]  /*5fb0*/  PRMT R67, R48, 0x7632, R67 ;  /* 0x0000763230437816 */ /* 0x001fc40000000043 */
[----:B--2---:R-:W-:Y:S02]  /*5fc0*/  PRMT R66, R36, 0x7632, R66 ;  /* 0x0000763224427816 */ /* 0x004fe40000000042 */
[----:B-1----:R-:W-:-:S05]  /*5fd0*/  PRMT R69, R40, 0x7632, R69 ;  /* 0x0000763228457816 */ /* 0x002fca0000000045 */
[----:B------:R0:W-:Y:S01]  /*5fe0*/  @P2 STG.E.U16 [R52.64], R67 ;  /* 0x0000004334002986 */ /* 0x0001e2000c101504 */
[C---:B------:R-:W-:Y:S02]  /*5ff0*/  IADD3 R48, R224.reuse, 0x6, RZ ;  /* 0x00000006e0307810 */ /* 0x040fe40007ffe0ff */
[----:B------:R-:W-:Y:S01]  /*6000*/  IADD3 R40, R224, 0x8, RZ ;  /* 0x00000008e0287810 */ /* 0x000fe20007ffe0ff */
[----:B------:R1:W-:Y:S01]  /*6010*/  @P0 STG.E.U16 [R54.64], R69 ;  /* 0x0000004536000986 */ /* 0x0003e2000c101504 */
[----:B------:R-:W-:Y:S02]  /*6020*/  ISETP.GE.AND P2, PT, R48, c[0x0][0x17c], PT ;  /* 0x00005f0030007a0c */ /* 0x000fe40003f46270 */
[----:B------:R-:W-:Y:S01]  /*6030*/  IADD3 R48, R224, 0x7, RZ ;  /* 0x00000007e0307810 */ /* 0x000fe20007ffe0ff */
[----:B------:R2:W-:Y:S01]  /*6040*/  @P6 STG.E.U16 [R60.64], R44 ;  /* 0x0000002c3c006986 */ /* 0x0005e2000c101504 */
[----:B------:R-:W-:Y:S02]  /*6050*/  ISETP.LT.AND P6, PT, R228, c[0x0][0x178], !P4 ;  /* 0x00005e00e4007a0c */ /* 0x000fe400067c1270 */
[----:B------:R-:W-:Y:S01]  /*6060*/  ISETP.LT.AND P4, PT, R244, c[0x0][0x178], !P4 ;  /* 0x00005e00f4007a0c */ /* 0x000fe20006781270 */
[----:B------:R3:W-:Y:S01]  /*6070*/  @P5 STG.E.U16 [R62.64], R36 ;  /* 0x000000243e005986 */ /* 0x0007e2000c101504 */
[----:B------:R-:W-:Y:S01]  /*6080*/  ISETP.LT.AND P5, PT, R228, c[0x0][0x178], !P1 ;  /* 0x00005e00e4007a0c */ /* 0x000fe20004fa1270 */
[----:B0-----:R-:W-:Y:S01]  /*6090*/  IMAD.WIDE R52, R71, 0x2, R2 ;  /* 0x0000000247347825 */ /* 0x001fe200078e0202 */
[----:B------:R-:W-:-:S02]  /*60a0*/  ISETP.LT.AND P1, PT, R244, c[0x0][0x178], !P1 ;  /* 0x00005e00f4007a0c */ /* 0x000fc40004f21270 */
[----:B------:R-:W-:Y:S01]  /*60b0*/  ISETP.GE.AND P0, PT, R48, c[0x0][0x17c], PT ;  /* 0x00005f0030007a0c */ /* 0x000fe20003f06270 */
[----:B-1----:R-:W-:-:S04]  /*60c0*/  IMAD.WIDE R54, R71, 0x2, R56 ;  /* 0x0000000247367825 */ /* 0x002fc800078e0238 */
[----:B--2---:R-:W-:Y:S01]  /*60d0*/  IMAD.WIDE R60, R65, 0x2, R2 ;  /* 0x00000002413c7825 */ /* 0x004fe200078e0202 */
[----:B---3--:R-:W-:Y:S02]  /*60e0*/  PRMT R63, R44, 0x7632, R63 ;  /* 0x000076322c3f7816 */ /* 0x008fe4000000003f */
[----:B------:R-:W-:Y:S02]  /*60f0*/  PRMT R44, R12, 0x7632, R44 ;  /* 0x000076320c2c7816 */ /* 0x000fe4000000002c */
[----:B------:R-:W-:Y:S01]  /*6100*/  IADD3 R36, R224, 0x9, RZ ;  /* 0x00000009e0247810 */ /* 0x000fe20007ffe0ff */
[----:B------:R0:W-:Y:S01]  /*6110*/  @P6 STG.E.U16 [R52.64], R63 ;  /* 0x0000003f34006986 */ /* 0x0001e2000c101504 */
[----:B------:R-:W-:Y:S02]  /*6120*/  ISETP.GE.AND P6, PT, R40, c[0x0][0x17c], PT ;  /* 0x00005f0028007a0c */ /* 0x000fe40003fc6270 */
[----:B------:R-:W-:Y:S01]  /*6130*/  PRMT R40, R32, 0x7632, R40 ;  /* 0x0000763220287816 */ /* 0x000fe20000000028 */
[----:B------:R-:W-:Y:S01]  /*6140*/  @P4 STG.E.U16 [R54.64], R66 ;  /* 0x0000004236004986 */ /* 0x000fe2000c101504 */
[----:B------:R-:W-:-:S02]  /*6150*/  ISETP.GE.AND P4, PT, R36, c[0x0][0x17c], PT ;  /* 0x00005f0024007a0c */ /* 0x000fc40003f86270 */
[----:B------:R-:W-:Y:S01]  /*6160*/  IADD3 R36, R224, 0xa, RZ ;  /* 0x0000000ae0247810 */ /* 0x000fe20007ffe0ff */
[----:B------:R1:W-:Y:S01]  /*6170*/  @P5 STG.E.U16 [R60.64], R32 ;  /* 0x000000203c005986 */ /* 0x0003e2000c101504 */
[----:B------:R-:W-:Y:S02]  /*6180*/  ISETP.LT.AND P5, PT, R228, c[0x0][0x178], !P3 ;  /* 0x00005e00e4007a0c */ /* 0x000fe40005fa1270 */
[----:B------:R-:W-:Y:S01]  /*6190*/  ISETP.LT.AND P3, PT, R244, c[0x0][0x178], !P3 ;  /* 0x00005e00f4007a0c */ /* 0x000fe20005f61270 */
[C---:B0-----:R-:W-:Y:S01]  /*61a0*/  IMAD.WIDE R62, R65.reuse, 0x2, R56 ;  /* 0x00000002413e7825 */ /* 0x041fe200078e0238 */
[----:B------:R-:W-:-:S04]  /*61b0*/  IADD3 R65, R65, c[0x0][0x198], RZ ;  /* 0x0000660041417a10 */ /* 0x000fc80007ffe0ff */
[----:B------:R0:W-:Y:S01]  /*61c0*/  @P1 STG.E.U16 [R62.64], R12 ;  /* 0x0000000c3e001986 */ /* 0x0001e2000c101504 */
[----:B------:R-:W-:Y:S01]  /*61d0*/  ISETP.LT.AND P1, PT, R228, c[0x0][0x178], !P2 ;  /* 0x00005e00e4007a0c */ /* 0x000fe20005721270 */
[C---:B------:R-:W-:Y:S01]  /*61e0*/  IMAD.WIDE R52, R65.reuse, 0x2, R2 ;  /* 0x0000000241347825 */ /* 0x040fe200078e0202 */
[----:B------:R-:W-:Y:S02]  /*61f0*/  ISETP.LT.AND P2, PT, R244, c[0x0][0x178], !P2 ;  /* 0x00005e00f4007a0c */ /* 0x000fe40005741270 */
[----:B-1----:R-:W-:Y:S01]  /*6200*/  PRMT R32, R8, 0x7632, R32 ;  /* 0x0000763208207816 */ /* 0x002fe20000000020 */
[C---:B------:R-:W-:Y:S01]  /*6210*/  IMAD.WIDE R54, R65.reuse, 0x2, R56 ;  /* 0x0000000241367825 */ /* 0x040fe200078e0238 */
[----:B------:R-:W-:Y:S01]  /*6220*/  IADD3 R65, R65, c[0x0][0x198], RZ ;  /* 0x0000660041417a10 */ /* 0x000fe20007ffe0ff */
[----:B------:R1:W-:Y:S01]  /*6230*/  @P5 STG.E.U16 [R52.64], R40 ;  /* 0x0000002834005986 */ /* 0x0003e2000c101504 */
[----:B------:R-:W-:Y:S02]  /*6240*/  ISETP.GE.AND P5, PT, R36, c[0x0][0x17c], PT ;  /* 0x00005f0024007a0c */ /* 0x000fe40003fa6270 */
[----:B----4-:R-:W-:Y:S01]  /*6250*/  PRMT R36, R4, 0x7632, R36 ;  /* 0x0000763204247816 */ /* 0x010fe20000000024 */
[----:B------:R-:W-:Y:S01]  /*6260*/  IMAD.WIDE R60, R65, 0x2, R2 ;  /* 0x00000002413c7825 */ /* 0x000fe200078e0202 */
[----:B------:R2:W-:Y:S01]  /*6270*/  @P3 STG.E.U16 [R54.64], R44 ;  /* 0x0000002c36003986 */ /* 0x0005e2000c101504 */
[----:B------:R-:W-:-:S02]  /*6280*/  ISETP.LT.AND P3, PT, R228, c[0x0][0x178], !P0 ;  /* 0x00005e00e4007a0c */ /* 0x000fc40004761270 */
[C---:B0-----:R-:W-:Y:S01]  /*6290*/  IMAD.WIDE R62, R65.reuse, 0x2, R56 ;  /* 0x00000002413e7825 */ /* 0x041fe200078e0238 */
[----:B------:R-:W-:Y:S01]  /*62a0*/  IADD3 R65, R65, c[0x0][0x198], RZ ;  /* 0x0000660041417a10 */ /* 0x000fe20007ffe0ff */
[----:B------:R0:W-:Y:S01]  /*62b0*/  @P1 STG.E.U16 [R60.64], R8 ;  /* 0x000000083c001986 */ /* 0x0001e2000c101504 */
[----:B------:R-:W-:Y:S02]  /*62c0*/  ISETP.LT.AND P0, PT, R244, c[0x0][0x178], !P0 ;  /* 0x00005e00f4007a0c */ /* 0x000fe40004701270 */
[----:B------:R-:W-:Y:S01]  /*62d0*/  IADD3 R12, R224, 0xb, RZ ;  /* 0x0000000be00c7810 */ /* 0x000fe20007ffe0ff */
[----:B------:R3:W-:Y:S01]  /*62e0*/  @P2 STG.E.U16 [R62.64], R4 ;  /* 0x000000043e002986 */ /* 0x0007e2000c101504 */
[----:B------:R-:W-:Y:S01]  /*62f0*/  ISETP.LT.AND P2, PT, R228, c[0x0][0x178], !P6 ;  /* 0x00005e00e4007a0c */ /* 0x000fe20007741270 */
[C---:B-1----:R-:W-:Y:S01]  /*6300*/  IMAD.WIDE R52, R65.reuse, 0x2, R2 ;  /* 0x0000000241347825 */ /* 0x042fe200078e0202 */
[----:B------:R-:W-:Y:S02]  /*6310*/  ISETP.LT.AND P6, PT, R244, c[0x0][0x178], !P6 ;  /* 0x00005e00f4007a0c */ /* 0x000fe400077c1270 */
[----:B------:R-:W-:Y:S01]  /*6320*/  ISETP.GE.AND P1, PT, R12, c[0x0][0x17c], PT ;  /* 0x00005f000c007a0c */ /* 0x000fe20003f26270 */
[C---:B--2---:R-:W-:Y:S01]  /*6330*/  IMAD.WIDE R54, R65.reuse, 0x2, R56 ;  /* 0x0000000241367825 */ /* 0x044fe200078e0238 */
[----:B------:R-:W-:Y:S01]  /*6340*/  IADD3 R65, R65, c[0x0][0x198], RZ ;  /* 0x0000660041417a10 */ /* 0x000fe20007ffe0ff */
[----:B------:R1:W-:Y:S01]  /*6350*/  @P3 STG.E.U16 [R52.64], R32 ;  /* 0x0000002034003986 */ /* 0x0003e2000c101504 */
[----:B------:R-:W-:-:S02]  /*6360*/  IADD3 R12, R224, 0xc, RZ ;  /* 0x0000000ce00c7810 */ /* 0x000fc40007ffe0ff */
[C---:B------:R-:W-:Y:S01]  /*6370*/  IADD3 R67, R65.reuse, c[0x0][0x198], RZ ;  /* 0x0000660041437a10 */ /* 0x040fe20007ffe0ff */
[C---:B0-----:R-:W-:Y:S01]  /*6380*/  IMAD.WIDE R60, R65.reuse, 0x2, R2 ;  /* 0x00000002413c7825 */ /* 0x041fe200078e0202 */
[----:B------:R0:W-:Y:S01]  /*6390*/  @P0 STG.E.U16 [R54.64], R36 ;  /* 0x0000002436000986 */ /* 0x0001e2000c101504 */
[----:B------:R-:W-:Y:S02]  /*63a0*/  ISETP.LT.AND P0, PT, R228, c[0x0][0x178], !P4 ;  /* 0x00005e00e4007a0c */ /* 0x000fe40006701270 */
[----:B---3--:R-:W-:Y:S01]  /*63b0*/  IMAD.WIDE R62, R65, 0x2, R56 ;  /* 0x00000002413e7825 */ /* 0x008fe200078e0238 */
[----:B------:R2:W-:Y:S01]  /*63c0*/  @P2 STG.E.U16 [R60.64], R49 ;  /* 0x000000313c002986 */ /* 0x0005e2000c101504 */
[----:B------:R-:W-:Y:S02]  /*63d0*/  ISETP.LT.AND P4, PT, R244, c[0x0][0x178], !P4 ;  /* 0x00005e00f4007a0c */ /* 0x000fe40006781270 */
[C---:B------:R-:W-:Y:S01]  /*63e0*/  IADD3 R65, R67.reuse, c[0x0][0x198], RZ ;  /* 0x0000660043417a10 */ /* 0x040fe20007ffe0ff */
[----:B------:R3:W-:Y:S01]  /*63f0*/  @P6 STG.E.U16 [R62.64], R41 ;  /* 0x000000293e006986 */ /* 0x0007e2000c101504 */
[----:B------:R-:W-:Y:S01]  /*6400*/  ISETP.LT.AND P6, PT, R228, c[0x0][0x178], !P5 ;  /* 0x00005e00e4007a0c */ /* 0x000fe20006fc1270 */
[----:B-1----:R-:W-:Y:S01]  /*6410*/  IMAD.WIDE R52, R67, 0x2, R2 ;  /* 0x0000000243347825 */ /* 0x002fe200078e0202 */
[----:B------:R-:W-:-:S02]  /*6420*/  ISETP.LT.AND P5, PT, R244, c[0x0][0x178], !P5 ;  /* 0x00005e00f4007a0c */ /* 0x000fc40006fa1270 */
[----:B------:R-:W-:Y:S01]  /*6430*/  ISETP.GE.AND P3, PT, R12, c[0x0][0x17c], PT ;  /* 0x00005f000c007a0c */ /* 0x000fe20003f66270 */
[----:B0-----:R-:W-:Y:S01]  /*6440*/  IMAD.WIDE R54, R65, 0x2, R2 ;  /* 0x0000000241367825 */ /* 0x001fe200078e0202 */
[----:B------:R-:W-:Y:S02]  /*6450*/  PRMT R12, R49, 0x7632, R12 ;  /* 0x00007632310c7816 */ /* 0x000fe4000000000c */
[----:B------:R-:W-:Y:S01]  /*6460*/  PRMT R32, R41, 0x7632, R32 ;  /* 0x0000763229207816 */ /* 0x000fe20000000020 */
[--C-:B--2---:R-:W-:Y:S01]  /*6470*/  IMAD.WIDE R48, R67, 0x2, R56.reuse ;  /* 0x0000000243307825 */ /* 0x104fe200078e0238 */
[C---:B------:R-:W-:Y:S01]  /*6480*/  IADD3 R8, R224.reuse, 0xe, RZ ;  /* 0x0000000ee0087810 */ /* 0x040fe20007ffe0ff */
[----:B------:R0:W-:Y:S01]  /*6490*/  @P0 STG.E.U16 [R52.64], R12 ;  /* 0x0000000c34000986 */ /* 0x0001e2000c101504 */
[----:B------:R-:W-:Y:S01]  /*64a0*/  IADD3 R4, R224, 0xd, RZ ;  /* 0x0000000de0047810 */ /* 0x000fe20007ffe0ff */
[C---:B------:R-:W-:Y:S01]  /*64b0*/  IMAD.WIDE R60, R65.reuse, 0x2, R56 ;  /* 0x00000002413c7825 */ /* 0x040fe200078e0238 */
[----:B------:R-:W-:Y:S01]  /*64c0*/  IADD3 R65, R65, c[0x0][0x198], RZ ;  /* 0x0000660041417a10 */ /* 0x000fe20007ffe0ff */
[----:B------:R-:W-:Y:S01]  /*64d0*/  @P4 STG.E.U16 [R48.64], R32 ;  /* 0x0000002030004986 */ /* 0x000fe2000c101504 */
[----:B------:R-:W-:-:S02]  /*64e0*/  ISETP.GE.AND P0, PT, R8, c[0x0][0x17c], PT ;  /* 0x00005f0008007a0c */ /* 0x000fc40003f06270 */
[----:B------:R-:W-:Y:S01]  /*64f0*/  PRMT R8, R45, 0x7632, R8 ;  /* 0x000076322d087816 */ /* 0x000fe20000000008 */
[----:B------:R1:W-:Y:S01]  /*6500*/  @P6 STG.E.U16 [R54.64], R45 ;  /* 0x0000002d36006986 */ /* 0x0003e2000c101504 */
[----:B------:R-:W-:Y:S01]  /*6510*/  ISETP.LT.AND P6, PT, R228, c[0x0][0x178], !P1 ;  /* 0x00005e00e4007a0c */ /* 0x000fe20004fc1270 */
[C---:B---3--:R-:W-:Y:S01]  /*6520*/  IMAD.WIDE R40, R65.reuse, 0x2, R2 ;  /* 0x0000000241287825 */ /* 0x048fe200078e0202 */
[----:B------:R-:W-:Y:S01]  /*6530*/  ISETP.LT.AND P1, PT, R244, c[0x0][0x178], !P1 ;  /* 0x00005e00f4007a0c */ /* 0x000fe20004f21270 */
[----:B------:R2:W-:Y:S01]  /*6540*/  @P5 STG.E.U16 [R60.64], R37 ;  /* 0x000000253c005986 */ /* 0x0005e2000c101504 */
[----:B------:R-:W-:Y:S02]  /*6550*/  ISETP.LT.AND P5, PT, R228, c[0x0][0x178], !P3 ;  /* 0x00005e00e4007a0c */ /* 0x000fe40005fa1270 */
[----:B------:R-:W-:Y:S02]  /*6560*/  ISETP.LT.AND P3, PT, R244, c[0x0][0x178], !P3 ;  /* 0x00005e00f4007a0c */ /* 0x000fe40005f61270 */
[----:B0-----:R-:W-:-:S02]  /*6570*/  IADD3 R53, R65, c[0x0][0x198], RZ ;  /* 0x0000660041357a10 */ /* 0x001fc40007ffe0ff */
[----:B------:R-:W-:Y:S02]  /*6580*/  PRMT R12, R37, 0x7632, R12 ;  /* 0x00007632250c7816 */ /* 0x000fe4000000000c */
[----:B------:R-:W-:Y:S01]  /*6590*/  ISETP.GE.AND P2, PT, R4, c[0x0][0x17c], PT ;  /* 0x00005f0004007a0c */ /* 0x000fe20003f46270 */
[----:B-1----:R-:W-:Y:S01]  /*65a0*/  IMAD.WIDE R44, R53, 0x2, R2 ;  /* 0x00000002352c7825 */ /* 0x002fe200078e0202 */
[----:B------:R0:W-:Y:S01]  /*65b0*/  @P6 STG.E.U16 [R40.64], R8 ;  /* 0x0000000828006986 */ /* 0x0001e2000c101504 */
[----:B------:R-:W-:Y:S02]  /*65c0*/  IADD3 R4, R224, 0xf, RZ ;  /* 0x0000000fe0047810 */ /* 0x000fe40007ffe0ff */
[--C-:B--2---:R-:W-:Y:S02]  /*65d0*/  IMAD.WIDE R36, R65, 0x2, R56.reuse ;  /* 0x0000000241247825 */ /* 0x104fe400078e0238 */
[----:B------:R-:W-:Y:S02]  /*65e0*/  ISETP.GE.AND P4, PT, R4, c[0x0][0x17c], PT ;  /* 0x00005f0004007a0c */ /* 0x000fe40003f86270 */
[C---:B------:R-:W-:Y:S01]  /*65f0*/  IMAD.WIDE R48, R53.reuse, 0x2, R56 ;  /* 0x0000000235307825 */ /* 0x040fe200078e0238 */
[----:B------:R-:W-:Y:S01]  /*6600*/  @P1 STG.E.U16 [R36.64], R12 ;  /* 0x0000000c24001986 */ /* 0x000fe2000c101504 */
[----:B------:R-:W-:-:S02]  /*6610*/  IADD3 R53, R53, c[0x0][0x198], RZ ;  /* 0x0000660035357a10 */ /* 0x000fc40007ffe0ff */
[----:B------:R-:W-:Y:S01]  /*6620*/  IADD3 R4, R224, 0x10, RZ ;  /* 0x00000010e0047810 */ /* 0x000fe20007ffe0ff */
[----:B------:R1:W-:Y:S01]  /*6630*/  @P5 STG.E.U16 [R44.64], R33 ;  /* 0x000000212c005986 */ /* 0x0003e2000c101504 */
[----:B0-----:R-:W-:Y:S02]  /*6640*/  PRMT R41, R33, 0x7632, R41 ;  /* 0x0000763221297816 */ /* 0x001fe40000000029 */
[C---:B------:R-:W-:Y:S01]  /*6650*/  ISETP.LT.AND P5, PT, R228.reuse, c[0x0][0x178], !P0 ;  /* 0x00005e00e4007a0c */ /* 0x040fe200047a1270 */
[----:B------:R0:W-:Y:S01]  /*6660*/  @P3 STG.E.U16 [R48.64], R13 ;  /* 0x0000000d30003986 */ /* 0x0001e2000c101504 */
[----:B------:R-:W-:Y:S02]  /*6670*/  ISETP.LT.AND P3, PT, R228, c[0x0][0x178], !P2 ;  /* 0x00005e00e4007a0c */ /* 0x000fe40005761270 */
[C---:B------:R-:W-:Y:S02]  /*6680*/  ISETP.LT.AND P2, PT, R244.reuse, c[0x0][0x178], !P2 ;  /* 0x00005e00f4007a0c */ /* 0x040fe40005741270 */
[----:B------:R-:W-:-:S02]  /*6690*/  ISETP.LT.AND P0, PT, R244, c[0x0][0x178], !P0 ;  /* 0x00005e00f4007a0c */ /* 0x000fc40004701270 */
[C---:B------:R-:W-:Y:S01]  /*66a0*/  IADD3 R55, R53.reuse, c[0x0][0x198], RZ ;  /* 0x0000660035377a10 */ /* 0x040fe20007ffe0ff */
[----:B-1----:R-:W-:Y:S01]  /*66b0*/  IMAD.WIDE R32, R53, 0x2, R2 ;  /* 0x0000000235207825 */ /* 0x002fe200078e0202 */
[----:B------:R-:W-:Y:S02]  /*66c0*/  PRMT R45, R13, 0x7632, R45 ;  /* 0x000076320d2d7816 */ /* 0x000fe4000000002d */
[----:B------:R-:W-:Y:S01]  /*66d0*/  ISETP.GE.AND P6, PT, R4, c[0x0][0x17c], PT ;  /* 0x00005f0004007a0c */ /* 0x000fe20003fc6270 */
[----:B0-----:R-:W-:Y:S01]  /*66e0*/  IMAD.WIDE R12, R53, 0x2, R56 ;  /* 0x00000002350c7825 */ /* 0x001fe200078e0238 */
[C---:B------:R-:W-:Y:S01]  /*66f0*/  IADD3 R4, R224.reuse, 0x12, RZ ;  /* 0x00000012e0047810 */ /* 0x040fe20007ffe0ff */
[----:B------:R0:W-:Y:S01]  /*6700*/  @P3 STG.E.U16 [R32.64], R41 ;  /* 0x0000002920003986 */ /* 0x0001e2000c101504 */
[----:B------:R-:W-:Y:S01]  /*6710*/  IADD3 R8, R224, 0x11, RZ ;  /* 0x00000011e0087810 */ /* 0x000fe20007ffe0ff */
[----:B------:R-:W-:Y:S01]  /*6720*/  IMAD.WIDE R36, R55, 0x2, R2 ;  /* 0x0000000237247825 */ /* 0x000fe200078e0202 */
[----:B------:R-:W-:Y:S01]  /*6730*/  ISETP.GE.AND P3, PT, R4, c[0x0][0x17c], PT ;  /* 0x00005f0004007a0c */ /* 0x000fe20003f66270 */
[----:B------:R1:W-:Y:S01]  /*6740*/  @P2 STG.E.U16 [R12.64], R45 ;  /* 0x0000002d0c002986 */ /* 0x0003e2000c101504 */
[----:B------:R-:W-:-:S02]  /*6750*/  ISETP.LT.AND P2, PT, R228, c[0x0][0x178], !P4 ;  /* 0x00005e00e4007a0c */ /* 0x000fc40006741270 */
[----:B------:R-:W-:Y:S01]  /*6760*/  ISETP.LT.AND P4, PT, R244, c[0x0][0x178], !P4 ;  /* 0x00005e00f4007a0c */ /* 0x000fe20006781270 */
[----:B------:R2:W-:Y:S01]  /*6770*/  @P5 STG.E.U16 [R36.64], R9 ;  /* 0x0000000924005986 */ /* 0x0005e2000c101504 */
[----:B------:R-:W-:Y:S02]  /*6780*/  IADD3 R4, R224, 0x13, RZ ;  /* 0x00000013e0047810 */ /* 0x000fe40007ffe0ff */
[----:B------:R-:W-:Y:S01]  /*6790*/  ISETP.GE.AND P1, PT, R8, c[0x0][0x17c], PT ;  /* 0x00005f0008007a0c */ /* 0x000fe20003f26270 */
[C---:B0-----:R-:W-:Y:S01]  /*67a0*/  IMAD.WIDE R40, R55.reuse, 0x2, R56 ;  /* 0x0000000237287825 */ /* 0x041fe200078e0238 */
[----:B------:R-:W-:Y:S02]  /*67b0*/  IADD3 R55, R55, c[0x0][0x198], RZ ;  /* 0x0000660037377a10 */ /* 0x000fe40007ffe0ff */
[----:B------:R-:W-:Y:S02]  /*67c0*/  PRMT R33, R9, 0x7632, R33 ;  /* 0x0000763209217816 */ /* 0x000fe40000000021 */
[----:B------:R0:W-:Y:S01]  /*67d0*/  @P0 STG.E.U16 [R40.64], R5 ;  /* 0x0000000528000986 */ /* 0x0001e2000c101504 */
[----:B------:R-:W-:Y:S01]  /*67e0*/  ISETP.LT.AND P0, PT, R228, c[0x0][0x178], !P6 ;  /* 0x00005e00e4007a0c */ /* 0x000fe20007701270 */
[----:B-1----:R-:W-:Y:S01]  /*67f0*/  IMAD.WIDE R12, R55, 0x2, R2 ;  /* 0x00000002370c7825 */ /* 0x002fe200078e0202 */
[----:B------:R-:W-:-:S02]  /*6800*/  ISETP.LT.AND P6, PT, R244, c[0x0][0x178], !P6 ;  /* 0x00005e00f4007a0c */ /* 0x000fc400077c1270 */
[----:B------:R-:W-:Y:S01]  /*6810*/  ISETP.GE.AND P5, PT, R4, c[0x0][0x17c], PT ;  /* 0x00005f0004007a0c */ /* 0x000fe20003fa6270 */
[----:B--2---:R-:W-:Y:S01]  /*6820*/  IMAD.WIDE R8, R55, 0x2, R56 ;  /* 0x0000000237087825 */ /* 0x004fe200078e0238 */
[----:B------:R-:W-:Y:S01]  /*6830*/  PRMT R37, R5, 0x7632, R37 ;  /* 0x0000763205257816 */ /* 0x000fe20000000025 */
[----:B------:R1:W-:Y:S01]  /*6840*/  @P2 STG.E.U16 [R12.64], R33 ;  /* 0x000000210c002986 */ /* 0x0003e2000c101504 */
[----:B------:R-:W-:Y:S02]  /*6850*/  IADD3 R4, R224, 0x14, RZ ;  /* 0x00000014e0047810 */ /* 0x000fe40007ffe0ff */
[----:B------:R-:W-:Y:S01]  /*6860*/  IADD3 R55, R55, c[0x0][0x198], RZ ;  /* 0x0000660037377a10 */ /* 0x000fe20007ffe0ff */
[----:B------:R2:W-:Y:S01]  /*6870*/  @P4 STG.E.U16 [R8.64], R37 ;  /* 0x0000002508004986 */ /* 0x0005e2000c101504 */
[----:B------:R-:W-:Y:S02]  /*6880*/  ISETP.GE.AND P2, PT, R4, c[0x0][0x17c], PT ;  /* 0x00005f0004007a0c */ /* 0x000fe40003f46270 */
[----:B------:R-:W-:Y:S01]  /*6890*/  ISETP.LT.AND P4, PT, R228, c[0x0][0x178], !P1 ;  /* 0x00005e00e4007a0c */ /* 0x000fe20004f81270 */
[----:B0-----:R-:W-:Y:S01]  /*68a0*/  IMAD.WIDE R4, R55, 0x2, R2 ;  /* 0x0000000237047825 */ /* 0x001fe200078e0202 */
[----:B------:R-:W-:-:S02]  /*68b0*/  ISETP.LT.AND P1, PT, R244, c[0x0][0x178], !P1 ;  /* 0x00005e00f4007a0c */ /* 0x000fc40004f21270 */
[----:B------:R-:W-:Y:S01]  /*68c0*/  IADD3 R36, R224, 0x15, RZ ;  /* 0x00000015e0247810 */ /* 0x000fe20007ffe0ff */
[C---:B-1----:R-:W-:Y:S01]  /*68d0*/  IMAD.WIDE R32, R55.reuse, 0x2, R56 ;  /* 0x0000000237207825 */ /* 0x042fe200078e0238 */
[----:B------:R-:W-:Y:S01]  /*68e0*/  IADD3 R55, R55, c[0x0][0x198], RZ ;  /* 0x0000660037377a10 */ /* 0x000fe20007ffe0ff */
[----:B------:R0:W-:Y:S01]  /*68f0*/  @P0 STG.E.U16 [R4.64], R50 ;  /* 0x0000003204000986 */ /* 0x0001e2000c101504 */
[----:B------:R-:W-:Y:S02]  /*6900*/  ISETP.GE.AND P0, PT, R36, c[0x0][0x17c], PT ;  /* 0x00005f0024007a0c */ /* 0x000fe40003f06270 */
[----:B------:R-:W-:Y:S01]  /*6910*/  IADD3 R36, R224, 0x16, RZ ;  /* 0x00000016e0247810 */ /* 0x000fe20007ffe0ff */
[----:B------:R1:W-:Y:S01]  /*6920*/  @P6 STG.E.U16 [R32.64], R42 ;  /* 0x0000002a20006986 */ /* 0x0003e2000c101504 */
[----:B------:R-:W-:Y:S01]  /*6930*/  ISETP.LT.AND P6, PT, R228, c[0x0][0x178], !P3 ;  /* 0x00005e00e4007a0c */ /* 0x000fe20005fc1270 */
[----:B--2---:R-:W-:Y:S01]  /*6940*/  IMAD.WIDE R8, R55, 0x2, R2 ;  /* 0x0000000237087825 */ /* 0x004fe200078e0202 */
[----:B------:R-:W-:-:S02]  /*6950*/  ISETP.LT.AND P3, PT, R244, c[0x0][0x178], !P3 ;  /* 0x00005e00f4007a0c */ /* 0x000fc40005f61270 */
[----:B------:R-:W-:Y:S01]  /*6960*/  IADD3 R41, R224, 0x18, RZ ;  /* 0x00000018e0297810 */ /* 0x000fe20007ffe0ff */
[C---:B------:R-:W-:Y:S01]  /*6970*/  IMAD.WIDE R12, R55.reuse, 0x2, R56 ;  /* 0x00000002370c7825 */ /* 0x040fe200078e0238 */
[----:B------:R-:W-:Y:S02]  /*6980*/  IADD3 R55, R55, c[0x0][0x198], RZ ;  /* 0x0000660037377a10 */ /* 0x000fe40007ffe0ff */
[----:B0-----:R-:W-:Y:S02]  /*6990*/  PRMT R5, R50, 0x7632, R5 ;  /* 0x0000763232057816 */ /* 0x001fe40000000005 */
[----:B------:R-:W-:Y:S02]  /*69a0*/  IADD3 R37, R55, c[0x0][0x198], RZ ;  /* 0x0000660037257a10 */ /* 0x000fe40007ffe0ff */
[----:B-1----:R-:W-:Y:S01]  /*69b0*/  PRMT R33, R42, 0x7632, R33 ;  /* 0x000076322a217816 */ /* 0x002fe20000000021 */
[----:B------:R0:W-:Y:S01]  /*69c0*/  @P4 STG.E.U16 [R8.64], R5 ;  /* 0x0000000508004986 */ /* 0x0001e2000c101504 */
[----:B------:R-:W-:-:S02]  /*69d0*/  ISETP.LT.AND P4, PT, R228, c[0x0][0x178], !P5 ;  /* 0x00005e00e4007a0c */ /* 0x000fc40006f81270 */
[----:B------:R-:W-:Y:S01]  /*69e0*/  ISETP.LT.AND P5, PT, R244, c[0x0][0x178], !P5 ;  /* 0x00005e00f4007a0c */ /* 0x000fe20006fa1270 */
[----:B------:R1:W-:Y:S01]  /*69f0*/  @P1 STG.E.U16 [R12.64], R33 ;  /* 0x000000210c001986 */ /* 0x0003e2000c101504 */
[----:B------:R-:W-:Y:S02]  /*6a00*/  ISETP.GE.AND P1, PT, R36, c[0x0][0x17c], PT ;  /* 0x00005f0024007a0c */ /* 0x000fe40003f26270 */
[----:B------:R-:W-:Y:S02]  /*6a10*/  IADD3 R45, R37, c[0x0][0x198], RZ ;  /* 0x00006600252d7a10 */ /* 0x000fe40007ffe0ff */
[C---:B------:R-:W-:Y:S02]  /*6a20*/  IADD3 R36, R224.reuse, 0x17, RZ ;  /* 0x00000017e0247810 */ /* 0x040fe40007ffe0ff */
[----:B------:R-:W-:Y:S01]  /*6a30*/  IADD3 R40, R224, 0x19, RZ ;  /* 0x00000019e0287810 */ /* 0x000fe20007ffe0ff */
[----:B0-----:R-:W-:Y:S01]  /*6a40*/  IMAD.WIDE R4, R55, 0x2, R2 ;  /* 0x0000000237047825 */ /* 0x001fe200078e0202 */
[----:B------:R-:W-:-:S02]  /*6a50*/  PRMT R42, R15, 0x7632, R42 ;  /* 0x000076320f2a7816 */ /* 0x000fc4000000002a */
[----:B-----5:R-:W-:Y:S01]  /*6a60*/  PRMT R44, R28, 0x7632, R44 ;  /* 0x000076321c2c7816 */ /* 0x020fe2000000002c */
[----:B-1----:R-:W-:Y:S01]  /*6a70*/  IMAD.WIDE R32, R55, 0x2, R56 ;  /* 0x0000000237207825 */ /* 0x002fe200078e0238 */
[----:B------:R0:W-:Y:S01]  /*6a80*/  @P6 STG.E.U16 [R4.64], R46 ;  /* 0x0000002e04006986 */ /* 0x0001e2000c101504 */
[----:B------:R-:W-:Y:S02]  /*6a90*/  ISETP.GE.AND P6, PT, R36, c[0x0][0x17c], PT ;  /* 0x00005f0024007a0c */ /* 0x000fe40003fc6270 */
[--C-:B------:R-:W-:Y:S01]  /*6aa0*/  IMAD.WIDE R8, R37, 0x2, R2.reuse ;  /* 0x0000000225087825 */ /* 0x100fe200078e0202 */
[----:B------:R1:W-:Y:S01]  /*6ab0*/  @P3 STG.E.U16 [R32.64], R38 ;  /* 0x0000002620003986 */ /* 0x0003e2000c101504 */
[----:B------:R-:W-:Y:S02]  /*6ac0*/  ISETP.LT.AND P3, PT, R228, c[0x0][0x178], !P2 ;  /* 0x00005e00e4007a0c */ /* 0x000fe40005761270 */
[----:B------:R-:W-:Y:S01]  /*6ad0*/  ISETP.LT.AND P2, PT, R244, c[0x0][0x178], !P2 ;  /* 0x00005e00f4007a0c */ /* 0x000fe20005741270 */
[----:B------:R-:W-:Y:S01]  /*6ae0*/  IMAD.WIDE R12, R45, 0x2, R2 ;  /* 0x000000022d0c7825 */ /* 0x000fe200078e0202 */
[----:B0-----:R-:W-:-:S02]  /*6af0*/  PRMT R5, R46, 0x7632, R5 ;  /* 0x000076322e057816 */ /* 0x001fc40000000005 */
[----:B-1----:R-:W-:-:S03]  /*6b00*/  PRMT R33, R38, 0x7632, R33 ;  /* 0x0000763226217816 */ /* 0x002fc60000000021 */
[----:B------:R0:W-:Y:S01]  /*6b10*/  @P4 STG.E.U16 [R8.64], R5 ;  /* 0x0000000508004986 */ /* 0x0001e2000c101504 */
[----:B------:R-:W-:Y:S02]  /*6b20*/  ISETP.GE.AND P4, PT, R41, c[0x0][0x17c], PT ;  /* 0x00005f0029007a0c */ /* 0x000fe40003f86270 */
[----:B------:R-:W-:Y:S01]  /*6b30*/  PRMT R38, R14, 0x7632, R38 ;  /* 0x000076320e267816 */ /* 0x000fe20000000026 */
[----:B0-----:R-:W-:Y:S01]  /*6b40*/  IMAD.WIDE R4, R37, 0x2, R56 ;  /* 0x0000000225047825 */ /* 0x001fe200078e0238 */
[----:B------:R-:W-:-:S03]  /*6b50*/  IADD3 R9, R45, c[0x0][0x198], RZ ;  /* 0x000066002d097a10 */ /* 0x000fc60007ffe0ff */
[----:B------:R-:W-:Y:S01]  /*6b60*/  IMAD.WIDE R36, R45, 0x2, R56 ;  /* 0x000000022d247825 */ /* 0x000fe200078e0238 */
[----:B------:R0:W-:Y:S01]  /*6b70*/  @P5 STG.E.U16 [R4.64], R33 ;  /* 0x0000002104005986 */ /* 0x0001e2000c101504 */
[----:B------:R-:W-:Y:S02]  /*6b80*/  IADD3 R41, R9, c[0x0][0x198], RZ ;  /* 0x0000660009297a10 */ /* 0x000fe40007ffe0ff */
[----:B------:R-:W-:Y:S01]  /*6b90*/  ISETP.GE.AND P5, PT, R40, c[0x0][0x17c], PT ;  /* 0x00005f0028007a0c */ /* 0x000fe20003fa6270 */
[----:B------:R-:W-:Y:S01]  /*6ba0*/  @P3 STG.E.U16 [R12.64], R34 ;  /* 0x000000220c003986 */ /* 0x000fe2000c101504 */
[----:B------:R-:W-:Y:S02]  /*6bb0*/  ISETP.LT.AND P3, PT, R228, c[0x0][0x178], !P1 ;  /* 0x00005e00e4007a0c */ /* 0x000fe40004f61270 */
[----:B------:R-:W-:Y:S01]  /*6bc0*/  ISETP.LT.AND P1, PT, R244, c[0x0][0x178], !P1 ;  /* 0x00005e00f4007a0c */ /* 0x000fe20004f21270 */
[----:B------:R1:W-:Y:S01]  /*6bd0*/  @P2 STG.E.U16 [R36.64], R14 ;  /* 0x0000000e24002986 */ /* 0x0003e2000c101504 */
[----:B------:R-:W-:-:S02]  /*6be0*/  ISETP.LT.AND P2, PT, R228, c[0x0][0x178], !P0 ;  /* 0x00005e00e4007a0c */ /* 0x000fc40004741270 */
[----:B------:R-:W-:Y:S01]  /*6bf0*/  ISETP.LT.AND P0, PT, R244, c[0x0][0x178], !P0 ;  /* 0x00005e00f4007a0c */ /* 0x000fe20004701270 */
[----:B0-----:R-:W-:Y:S01]  /*6c00*/  IMAD.WIDE R4, R9, 0x2, R2 ;  /* 0x0000000209047825 */ /* 0x001fe200078e0202 */
[----:B------:R-:W-:-:S03]  /*6c10*/  PRMT R40, R35, 0x7632, R40 ;  /* 0x0000763223287816 */ /* 0x000fc60000000028 */
[----:B------:R-:W-:Y:S01]  /*6c20*/  IMAD.WIDE R8, R9, 0x2, R56 ;  /* 0x0000000209087825 */ /* 0x000fe200078e0238 */
[----:B-1----:R-:W-:-:S03]  /*6c30*/  PRMT R37, R34, 0x7632, R37 ;  /* 0x0000763222257816 */ /* 0x002fc60000000025 */
[C---:B------:R-:W-:Y:S01]  /*6c40*/  IMAD.WIDE R12, R41.reuse, 0x2, R2 ;  /* 0x00000002290c7825 */ /* 0x040fe200078e0202 */
[C---:B------:R-:W-:Y:S02]  /*6c50*/  IADD3 R34, R224.reuse, 0x1a, RZ ;  /* 0x0000001ae0227810 */ /* 0x040fe40007ffe0ff */
[----:B------:R-:W-:Y:S01]  /*6c60*/  IADD3 R14, R224, 0x1c, RZ ;  /* 0x0000001ce00e7810 */ /* 0x000fe20007ffe0ff */
[----:B------:R0:W-:Y:S01]  /*6c70*/  @P2 STG.E.U16 [R4.64], R37 ;  /* 0x0000002504002986 */ /* 0x0001e2000c101504 */
[C---:B------:R-:W-:Y:S01]  /*6c80*/  IMAD.WIDE R32, R41.reuse, 0x2, R56 ;  /* 0x0000000229207825 */ /* 0x040fe200078e0238 */
[----:B------:R-:W-:Y:S02]  /*6c90*/  IADD3 R41, R41, c[0x0][0x198], RZ ;  /* 0x0000660029297a10 */ /* 0x000fe40007ffe0ff */
[----:B------:R1:W-:Y:S01]  /*6ca0*/  @P0 STG.E.U16 [R8.64], R38 ;  /* 0x0000002608000986 */ /* 0x0003e2000c101504 */
[----:B------:R-:W-:Y:S02]  /*6cb0*/  ISETP.LT.AND P0, PT, R228, c[0x0][0x178], !P4 ;  /* 0x00005e00e4007a0c */ /* 0x000fe40006701270 */
[----:B------:R-:W-:Y:S01]  /*6cc0*/  ISETP.LT.AND P4, PT, R244, c[0x0][0x178], !P4 ;  /* 0x00005e00f4007a0c */ /* 0x000fe20006781270 */
[----:B------:R2:W-:Y:S01]  /*6cd0*/  @P3 STG.E.U16 [R12.64], R10 ;  /* 0x0000000a0c003986 */ /* 0x0005e2000c101504 */
[----:B------:R-:W-:-:S02]  /*6ce0*/  ISETP.LT.AND P3, PT, R228, c[0x0][0x178], !P6 ;  /* 0x00005e00e4007a0c */ /* 0x000fc40007761270 */
[----:B------:R-:W-:Y:S01]  /*6cf0*/  ISETP.LT.AND P6, PT, R244, c[0x0][0x178], !P6 ;  /* 0x00005e00f4007a0c */ /* 0x000fe200077c1270 */
[----:B------:R3:W-:Y:S01]  /*6d00*/  @P1 STG.E.U16 [R32.64], R6 ;  /* 0x0000000620001986 */ /* 0x0007e2000c101504 */
[C---:B0-----:R-:W-:Y:S01]  /*6d10*/  IMAD.WIDE R4, R41.reuse, 0x2, R2 ;  /* 0x0000000229047825 */ /* 0x041fe200078e0202 */
[C---:B------:R-:W-:Y:S02]  /*6d20*/  IADD3 R37, R41.reuse, c[0x0][0x198], RZ ;  /* 0x0000660029257a10 */ /* 0x040fe40007ffe0ff */
[----:B------:R-:W-:Y:S01]  /*6d30*/  ISETP.GE.AND P2, PT, R34, c[0x0][0x17c], PT ;  /* 0x00005f0022007a0c */ /* 0x000fe20003f46270 */
[----:B-1----:R-:W-:Y:S01]  /*6d40*/  IMAD.WIDE R8, R41, 0x2, R56 ;  /* 0x0000000229087825 */ /* 0x002fe200078e0238 */
[----:B------:R-:W-:Y:S02]  /*6d50*/  IADD3 R34, R224, 0x1b, RZ ;  /* 0x0000001be0227810 */ /* 0x000fe40007ffe0ff */
[----:B--2---:R-:W-:Y:S02]  /*6d60*/  PRMT R13, R10, 0x7632, R13 ;  /* 0x000076320a0d7816 */ /* 0x004fe4000000000d */
[----:B------:R-:W-:-:S02]  /*6d70*/  ISETP.GE.AND P1, PT, R34, c[0x0][0x17c], PT ;  /* 0x00005f0022007a0c */ /* 0x000fc40003f26270 */
[----:B---3--:R-:W-:Y:S01]  /*6d80*/  PRMT R33, R6, 0x7632, R33 ;  /* 0x0000763206217816 */ /* 0x008fe20000000021 */
[----:B------:R0:W-:Y:S01]  /*6d90*/  @P3 STG.E.U16 [R4.64], R13 ;  /* 0x0000000d04003986 */ /* 0x0001e2000c101504 */
[----:B------:R-:W-:Y:S02]  /*6da0*/  ISETP.GE.AND P3, PT, R14, c[0x0][0x17c], PT ;  /* 0x00005f000e007a0c */ /* 0x000fe40003f66270 */
[----:B------:R-:W-:Y:S01]  /*6db0*/  PRMT R14, R43, 0x7632, R14 ;  /* 0x000076322b0e7816 */ /* 0x000fe2000000000e */
[----:B------:R1:W-:Y:S01]  /*6dc0*/  @P6 STG.E.U16 [R8.64], R33 ;  /* 0x0000002108006986 */ /* 0x0003e2000c101504 */
[----:B------:R-:W-:Y:S02]  /*6dd0*/  ISETP.LT.AND P6, PT, R228, c[0x0][0x178], !P5 ;  /* 0x00005e00e4007a0c */ /* 0x000fe40006fc1270 */
[----:B------:R-:W-:Y:S02]  /*6de0*/  ISETP.LT.AND P5, PT, R244, c[0x0][0x178], !P5 ;  /* 0x00005e00f4007a0c */ /* 0x000fe40006fa1270 */
[----:B------:R-:W-:-:S02]  /*6df0*/  IADD3 R10, R224, 0x1e, RZ ;  /* 0x0000001ee00a7810 */ /* 0x000fc40007ffe0ff */
[----:B------:R-:W-:Y:S01]  /*6e00*/  IADD3 R6, R224, 0x1d, RZ ;  /* 0x0000001de0067810 */ /* 0x000fe20007ffe0ff */
[----:B0-----:R-:W-:-:S04]  /*6e10*/  IMAD.WIDE R12, R37, 0x2, R2 ;  /* 0x00000002250c7825 */ /* 0x001fc800078e0202 */
[C---:B-1----:R-:W-:Y:S01]  /*6e20*/  IMAD.WIDE R32, R37.reuse, 0x2, R56 ;  /* 0x0000000225207825 */ /* 0x042fe200078e0238 */
[----:B------:R-:W-:Y:S01]  /*6e30*/  IADD3 R37, R37, c[0x0][0x198], RZ ;  /* 0x0000660025257a10 */ /* 0x000fe20007ffe0ff */
[----:B------:R0:W-:Y:S01]  /*6e40*/  @P0 STG.E.U16 [R12.64], R51 ;  /* 0x000000330c000986 */ /* 0x0001e2000c101504 */
[----:B------:R-:W-:Y:S02]  /*6e50*/  PRMT R9, R51, 0x7632, R9 ;  /* 0x0000763233097816 */ /* 0x000fe40000000009 */
[C---:B------:R-:W-:Y:S01]  /*6e60*/  IADD3 R41, R37.reuse, c[0x0][0x198], RZ ;  /* 0x0000660025297a10 */ /* 0x040fe20007ffe0ff */
[----:B------:R1:W-:Y:S01]  /*6e70*/  @P4 STG.E.U16 [R32.64], R43 ;  /* 0x0000002b20004986 */ /* 0x0003e2000c101504 */
[----:B------:R-:W-:Y:S01]  /*6e80*/  ISETP.LT.AND P4, PT, R228, c[0x0][0x178], !P2 ;  /* 0x00005e00e4007a0c */ /* 0x000fe20005781270 */
[----:B------:R-:W-:Y:S01]  /*6e90*/  IMAD.WIDE R4, R37, 0x2, R2 ;  /* 0x0000000225047825 */ /* 0x000fe200078e0202 */
[----:B------:R-:W-:Y:S02]  /*6ea0*/  ISETP.LT.AND P2, PT, R244, c[0x0][0x178], !P2 ;  /* 0x00005e00f4007a0c */ /* 0x000fe40005741270 */
[----:B------:R-:W-:-:S02]  /*6eb0*/  ISETP.GE.AND P0, PT, R6, c[0x0][0x17c], PT ;  /* 0x00005f0006007a0c */ /* 0x000fc40003f06270 */
[----:B------:R2:W-:Y:S01]  /*6ec0*/  @P6 STG.E.U16 [R4.64], R9 ;  /* 0x0000000904006986 */ /* 0x0005e2000c101504 */
[----:B0-----:R-:W-:Y:S01]  /*6ed0*/  IMAD.WIDE R12, R41, 0x2, R2 ;  /* 0x00000002290c7825 */ /* 0x001fe200078e0202 */
[----:B------:R-:W-:Y:S02]  /*6ee0*/  ISETP.GE.AND P6, PT, R10, c[0x0][0x17c], PT ;  /* 0x00005f000a007a0c */ /* 0x000fe40003fc6270 */
[----:B------:R-:W-:Y:S01]  /*6ef0*/  PRMT R10, R47, 0x7632, R10 ;  /* 0x000076322f0a7816 */ /* 0x000fe2000000000a */
[C-C-:B-1----:R-:W-:Y:S01]  /*6f00*/  IMAD.WIDE R32, R41.reuse, 0x2, R56.reuse ;  /* 0x0000000229207825 */ /* 0x142fe200078e0238 */
[----:B------:R-:W-:Y:S02]  /*6f10*/  IADD3 R41, R41, c[0x0][0x198], RZ ;  /* 0x0000660029297a10 */ /* 0x000fe40007ffe0ff */
[----:B------:R-:W-:Y:S02]  /*6f20*/  IADD3 R6, R224, 0x1f, RZ ;  /* 0x0000001fe0067810 */ /* 0x000fe40007ffe0ff */
[----:B------:R-:W-:Y:S01]  /*6f30*/  IADD3 R43, R41, c[0x0][0x198], RZ ;  /* 0x00006600292b7a10 */ /* 0x000fe20007ffe0ff */
[----:B--2---:R-:W-:-:S04]  /*6f40*/  IMAD.WIDE R8, R37, 0x2, R56 ;  /* 0x0000000225087825 */ /* 0x004fc800078e0238 */
[----:B------:R-:W-:Y:S01]  /*6f50*/  IMAD.WIDE R4, R41, 0x2, R2 ;  /* 0x0000000229047825 */ /* 0x000fe200078e0202 */
[----:B------:R0:W-:Y:S01]  /*6f60*/  @P5 STG.E.U16 [R8.64], R14 ;  /* 0x0000000e08005986 */ /* 0x0001e2000c101504 */
[----:B------:R-:W-:Y:S02]  /*6f70*/  ISETP.GE.AND P5, PT, R6, c[0x0][0x17c], PT ;  /* 0x00005f0006007a0c */ /* 0x000fe40003fa6270 */
[----:B------:R-:W-:Y:S01]  /*6f80*/  IADD3 R6, R224, 0x20, RZ ;  /* 0x00000020e0067810 */ /* 0x000fe20007ffe0ff */
[----:B------:R1:W-:Y:S01]  /*6f90*/  @P4 STG.E.U16 [R12.64], R47 ;  /* 0x0000002f0c004986 */ /* 0x0003e2000c101504 */
[----:B------:R-:W-:Y:S02]  /*6fa0*/  ISETP.LT.AND P4, PT, R228, c[0x0][0x178], !P1 ;  /* 0x00005e00e4007a0c */ /* 0x000fe40004f81270 */
[----:B------:R-:W-:Y:S01]  /*6fb0*/  ISETP.LT.AND P1, PT, R244, c[0x0][0x178], !P1 ;  /* 0x00005e00f4007a0c */ /* 0x000fe20004f21270 */
[----:B------:R2:W-:Y:S01]  /*6fc0*/  @P2 STG.E.U16 [R32.64], R39 ;  /* 0x0000002720002986 */ /* 0x0005e2000c101504 */
[----:B------:R-:W-:-:S02]  /*6fd0*/  ISETP.LT.AND P2, PT, R228, c[0x0][0x178], !P3 ;  /* 0x00005e00e4007a0c */ /* 0x000fc40005f41270 */
[----:B------:R-:W-:Y:S01]  /*6fe0*/  ISETP.LT.AND P3, PT, R244, c[0x0][0x178], !P3 ;  /* 0x00005e00f4007a0c */ /* 0x000fe20005f61270 */
[----:B0-----:R-:W-:-:S04]  /*6ff0*/  IMAD.WIDE R8, R41, 0x2, R56 ;  /* 0x0000000229087825 */ /* 0x001fc800078e0238 */
[----:B-1----:R-:W-:Y:S02]  /*7000*/  IMAD.WIDE R12, R43, 0x2, R2 ;  /* 0x000000022b0c7825 */ /* 0x002fe400078e0202 */
[----:B------:R0:W-:Y:S01]  /*7010*/  @P4 STG.E.U16 [R4.64], R10 ;  /* 0x0000000a04004986 */ /* 0x0001e2000c101504 */
[----:B------:R-:W-:Y:S02]  /*7020*/  ISETP.GE.AND P4, PT, R6, c[0x0][0x17c], PT ;  /* 0x00005f0006007a0c */ /* 0x000fe40003f86270 */
[----:B--2---:R-:W-:Y:S02]  /*7030*/  PRMT R33, R39, 0x7632, R33 ;  /* 0x0000763227217816 */ /* 0x004fe40000000021 */
[----:B------:R-:W1:Y:S01]  /*7040*/  LDS.128 R36, [R59] ;  /* 0x000000003b247984 */ /* 0x000e620000000c00 */
[----:B------:R-:W-:-:S03]  /*7050*/  IADD3 R6, R224, 0x22, RZ ;  /* 0x00000022e0067810 */ /* 0x000fc60007ffe0ff */
[----:B------:R2:W-:Y:S01]  /*7060*/  @P1 STG.E.U16 [R8.64], R33 ;  /* 0x0000002108001986 */ /* 0x0005e2000c101504 */
[----:B------:R-:W-:Y:S02]  /*7070*/  ISETP.LT.AND P1, PT, R228, c[0x0][0x178], !P6 ;  /* 0x00005e00e4007a0c */ /* 0x000fe40007721270 */
[----:B------:R-:W-:Y:S01]  /*7080*/  ISETP.LT.AND P6, PT, R244, c[0x0][0x178], !P6 ;  /* 0x00005e00f4007a0c */ /* 0x000fe200077c1270 */
[----:B------:R3:W-:Y:S01]  /*7090*/  @P2 STG.E.U16 [R12.64], R35 ;  /* 0x000000230c002986 */ /* 0x0007e2000c101504 */
[----:B------:R-:W-:Y:S02]  /*70a0*/  ISETP.LT.AND P2, PT, R228, c[0x0][0x178], !P0 ;  /* 0x00005e00e4007a0c */ /* 0x000fe40004741270 */
[----:B------:R-:W-:Y:S02]  /*70b0*/  ISETP.LT.AND P0, PT, R244, c[0x0][0x178], !P0 ;  /* 0x00005e00f4007a0c */ /* 0x000fe40004701270 */
[----:B0-----:R-:W-:Y:S01]  /*70c0*/  IADD3 R10, R224, 0x21, RZ ;  /* 0x00000021e00a7810 */ /* 0x001fe20007ffe0ff */
[C---:B--2---:R-:W-:Y:S01]  /*70d0*/  IMAD.WIDE R32, R43.reuse, 0x2, R56 ;  /* 0x000000022b207825 */ /* 0x044fe200078e0238 */
[----:B------:R-:W-:-:S04]  /*70e0*/  IADD3 R43, R43, c[0x0][0x198], RZ ;  /* 0x000066002b2b7a10 */ /* 0x000fc80007ffe0ff */
[C---:B------:R-:W-:Y:S01]  /*70f0*/  IADD3 R41, R43.reuse, c[0x0][0x198], RZ ;  /* 0x000066002b297a10 */ /* 0x040fe20007ffe0ff */
[C---:B------:R-:W-:Y:S01]  /*7100*/  IMAD.WIDE R4, R43.reuse, 0x2, R2 ;  /* 0x000000022b047825 */ /* 0x040fe200078e0202 */
[----:B------:R0:W-:Y:S01]  /*7110*/  @P3 STG.E.U16 [R32.64], R15 ;  /* 0x0000000f20003986 */ /* 0x0001e2000c101504 */
[----:B------:R-:W-:Y:S02]  /*7120*/  ISETP.GE.AND P3, PT, R10, c[0x0][0x17c], PT ;  /* 0x00005f000a007a0c */ /* 0x000fe40003f66270 */
[----:B------:R-:W-:Y:S01]  /*7130*/  IMAD.WIDE R8, R43, 0x2, R56 ;  /* 0x000000022b087825 */ /* 0x000fe200078e0238 */
[----:B------:R2:W-:Y:S01]  /*7140*/  @P2 STG.E.U16 [R4.64], R40 ;  /* 0x0000002804002986 */ /* 0x0005e2000c101504 */
[----:B------:R-:W-:Y:S02]  /*7150*/  ISETP.GE.AND P2, PT, R6, c[0x0][0x17c], PT ;  /* 0x00005f0006007a0c */ /* 0x000fe40003f46270 */
[----:B---3--:R-:W-:Y:S01]  /*7160*/  IMAD.WIDE R34, R41, 0x2, R2 ;  /* 0x0000000229227825 */ /* 0x008fe200078e0202 */
[----:B------:R3:W-:Y:S01]  /*7170*/  @P0 STG.E.U16 [R8.64], R42 ;  /* 0x0000002a08000986 */ /* 0x0007e2000c101504 */
[----:B------:R-:W-:-:S03]  /*7180*/  IADD3 R6, R224, 0x23, RZ ;  /* 0x00000023e0067810 */ /* 0x000fc60007ffe0ff */
[----:B------:R4:W-:Y:S01]  /*7190*/  @P1 STG.E.U16 [R34.64], R11 ;  /* 0x0000000b22001986 */ /* 0x0009e2000c101504 */
[----:B------:R-:W-:Y:S01]  /*71a0*/  ISETP.LT.AND P1, PT, R228, c[0x0][0x178], !P5 ;  /* 0x00005e00e4007a0c */ /* 0x000fe20006f21270 */
[C---:B0-----:R-:W-:Y:S01]  /*71b0*/  IMAD.WIDE R32, R41.reuse, 0x2, R56 ;  /* 0x0000000229207825 */ /* 0x041fe200078e0238 */
[----:B------:R-:W-:Y:S01]  /*71c0*/  IADD3 R41, R41, c[0x0][0x198], RZ ;  /* 0x0000660029297a10 */ /* 0x000fe20007ffe0ff */
[----:B------:R-:W0:Y:S01]  /*71d0*/  LDS.128 R12, [R64] ;  /* 0x00000000400c7984 */ /* 0x000e220000000c00 */
[----:B------:R-:W-:Y:S02]  /*71e0*/  ISETP.LT.AND P5, PT, R244, c[0x0][0x178], !P5 ;  /* 0x00005e00f4007a0c */ /* 0x000fe40006fa1270 */
[----:B--2---:R-:W-:Y:S01]  /*71f0*/  PRMT R40, R7, 0x7632, R40 ;  /* 0x0000763207287816 */ /* 0x004fe20000000028 */
[----:B------:R2:W-:Y:S01]  /*7200*/  @P6 STG.E.U16 [R32.64], R7 ;  /* 0x0000000720006986 */ /* 0x0005e2000c101504 */
[----:B------:R-:W-:Y:S01]  /*7210*/  ISETP.LT.AND P6, PT, R228, c[0x0][0x178], !P4 ;  /* 0x00005e00e4007a0c */ /* 0x000fe200067c1270 */
[----:B------:R-:W-:Y:S01]  /*7220*/  IMAD.WIDE R4, R41, 0x2, R2 ;  /* 0x0000000229047825 */ /* 0x000fe200078e0202 */
[----:B---3--:R-:W-:-:S02]  /*7230*/  PRMT R9, R11, 0x7632, R9 ;  /* 0x000076320b097816 */ /* 0x008fc40000000009 */
[----:B------:R-:W-:Y:S02]  /*7240*/  ISETP.LT.AND P4, PT, R244, c[0x0][0x178], !P4 ;  /* 0x00005e00f4007a0c */ /* 0x000fe40006781270 */
[----:B----4-:R-:W-:Y:S01]  /*7250*/  IADD3 R35, R41, c[0x0][0x198], RZ ;  /* 0x0000660029237a10 */ /* 0x010fe20007ffe0ff */
[----:B------:R3:W-:Y:S01]  /*7260*/  @P1 STG.E.U16 [R4.64], R9 ;  /* 0x0000000904001986 */ /* 0x0007e2000c101504 */
[----:B------:R-:W-:Y:S02]  /*7270*/  ISETP.GE.AND P0, PT, R6, c[0x0][0x17c], PT ;  /* 0x00005f0006007a0c */ /* 0x000fe40003f06270 */
[C---:B------:R-:W-:Y:S01]  /*7280*/  IADD3 R6, R224.reuse, 0x25, RZ ;  /* 0x00000025e0067810 */ /* 0x040fe20007ffe0ff */
[C---:B------:R-:W-:Y:S01]  /*7290*/  IMAD.WIDE R10, R35.reuse, 0x2, R2 ;  /* 0x00000002230a7825 */ /* 0x040fe200078e0202 */
[----:B------:R-:W-:Y:S02]  /*72a0*/  IADD3 R34, R224, 0x24, RZ ;  /* 0x00000024e0227810 */ /* 0x000fe40007ffe0ff */
[----:B-1----:R-:W-:Y:S01]  /*72b0*/  PRMT R46, R36, 0x7632, R46 ;  /* 0x00007632242e7816 */ /* 0x002fe2000000002e */
[----:B--2---:R-:W-:Y:S01]  /*72c0*/  IMAD.WIDE R32, R35, 0x2, R56 ;  /* 0x0000000223207825 */ /* 0x004fe200078e0238 */
[----:B------:R-:W-:-:S03]  /*72d0*/  ISETP.GE.AND P1, PT, R34, c[0x0][0x17c], PT ;  /* 0x00005f0022007a0c */ /* 0x000fc60003f26270 */
[----:B---3--:R-:W-:Y:S01]  /*72e0*/  IMAD.WIDE R8, R41, 0x2, R56 ;  /* 0x0000000229087825 */ /* 0x008fe200078e0238 */
[----:B------:R-:W-:-:S04]  /*72f0*/  IADD3 R41, R35, c[0x0][0x198], RZ ;  /* 0x0000660023297a10 */ /* 0x000fc80007ffe0ff */
[----:B------:R1:W-:Y:S01]  /*7300*/  @P5 STG.E.U16 [R8.64], R40 ;  /* 0x0000002808005986 */ /* 0x0003e2000c101504 */
[----:B------:R-:W-:Y:S01]  /*7310*/  ISETP.GE.AND P5, PT, R6, c[0x0][0x17c], PT ;  /* 0x00005f0006007a0c */ /* 0x000fe20003fa6270 */
[C---:B------:R-:W-:Y:S01]  /*7320*/  IMAD.WIDE R34, R41.reuse, 0x2, R2 ;  /* 0x0000000229227825 */ /* 0x040fe200078e0202 */
[----:B------:R-:W-:Y:S01]  /*7330*/  IADD3 R45, R41, c[0x0][0x198], RZ ;  /* 0x00006600292d7a10 */ /* 0x000fe20007ffe0ff */
[----:B------:R2:W-:Y:S01]  /*7340*/  @P6 STG.E.U16 [R10.64], R28 ;  /* 0x0000001c0a006986 */ /* 0x0005e2000c101504 */
[----:B------:R-:W-:Y:S02]  /*7350*/  ISETP.LT.AND P6, PT, R228, c[0x0][0x178], !P2 ;  /* 0x00005e00e4007a0c */ /* 0x000fe400057c1270 */
[----:B------:R-:W-:Y:S01]  /*7360*/  ISETP.LT.AND P2, PT, R244, c[0x0][0x178], !P2 ;  /* 0x00005e00f4007a0c */ /* 0x000fe20005741270 */
[----:B------:R3:W-:Y:S01]  /*7370*/  @P4 STG.E.U16 [R32.64], R36 ;  /* 0x0000002420004986 */ /* 0x0007e2000c101504 */
[----:B------:R-:W-:Y:S01]  /*7380*/  ISETP.LT.AND P4, PT, R228, c[0x0][0x178], !P3 ;  /* 0x00005e00e4007a0c */ /* 0x000fe20005f81270 */
[----:B------:R-:W-:Y:S01]  /*7390*/  IMAD.WIDE R42, R45, 0x2, R56 ;  /* 0x000000022d2a7825 */ /* 0x000fe200078e0238 */
[----:B------:R-:W-:Y:S01]  /*73a0*/  ISETP.LT.AND P3, PT, R244, c[0x0][0x178], !P3 ;  /* 0x00005e00f4007a0c */ /* 0x000fe20005f61270 */
[----:B------:R-:W4:Y:S01]  /*73b0*/  LDS.128 R4, [R58] ;  /* 0x000000003a047984 */ /* 0x000f220000000c00 */
[----:B-1----:R-:W-:-:S02]  /*73c0*/  IADD3 R8, R224, 0x26, RZ ;  /* 0x00000026e0087810 */ /* 0x002fc40007ffe0ff */
[----:B0-----:R-:W-:Y:S02]  /*73d0*/  PRMT R48, R12, 0x7632, R48 ;  /* 0x000076320c307816 */ /* 0x001fe40000000030 */
[C---:B--2---:R-:W-:Y:S01]  /*73e0*/  IADD3 R28, R224.reuse, 0x28, RZ ;  /* 0x00000028e01c7810 */ /* 0x044fe20007ffe0ff */
[----:B---3--:R-:W-:Y:S01]  /*73f0*/  IMAD.WIDE R32, R41, 0x2, R56 ;  /* 0x0000000229207825 */ /* 0x008fe200078e0238 */
[----:B------:R-:W-:-:S03]  /*7400*/  IADD3 R36, R224, 0x27, RZ ;  /* 0x00000027e0247810 */ /* 0x000fc60007ffe0ff */
[----:B------:R0:W-:Y:S01]  /*7410*/  @P4 STG.E.U16 [R34.64], R44 ;  /* 0x0000002c22004986 */ /* 0x0001e2000c101504 */
[----:B------:R-:W-:Y:S01]  /*7420*/  ISETP.GE.AND P4, PT, R8, c[0x0][0x17c], PT ;  /* 0x00005f0008007a0c */ /* 0x000fe20003f86270 */
[C---:B------:R-:W-:Y:S01]  /*7430*/  IMAD.WIDE R40, R45.reuse, 0x2, R2 ;  /* 0x000000022d287825 */ /* 0x040fe200078e0202 */
[----:B------:R-:W-:Y:S01]  /*7440*/  IADD3 R45, R45, c[0x0][0x198], RZ ;  /* 0x000066002d2d7a10 */ /* 0x000fe20007ffe0ff */
[----:B------:R-:W1:Y:S03]  /*7450*/  LDS.128 R8, [R0] ;  /* 0x0000000000087984 */ /* 0x000e660000000c00 */
[----:B------:R-:W-:Y:S01]  /*7460*/  IADD3 R47, R45, c[0x0][0x198], RZ ;  /* 0x000066002d2f7a10 */ /* 0x000fe20007ffe0ff */
[----:B------:R2:W-:Y:S01]  /*7470*/  @P3 STG.E.U16 [R32.64], R46 ;  /* 0x0000002e20003986 */ /* 0x0005e2000c101504 */
[----:B------:R-:W-:-:S03]  /*7480*/  ISETP.LT.AND P3, PT, R228, c[0x0][0x178], !P1 ;  /* 0x00005e00e4007a0c */ /* 0x000fc60004f61270 */
[----:B------:R3:W-:Y:S01]  /*7490*/  @P6 STG.E.U16 [R40.64], R24 ;  /* 0x0000001828006986 */ /* 0x0007e2000c101504 */
[----:B------:R-:W-:Y:S01]  /*74a0*/  ISETP.LT.AND P6, PT, R244, c[0x0][0x178], !P1 ;  /* 0x00005e00f4007a0c */ /* 0x000fe20004fc1270 */
[C---:B0-----:R-:W-:Y:S01]  /*74b0*/  IMAD.WIDE R34, R45.reuse, 0x2, R56 ;  /* 0x000000022d227825 */ /* 0x041fe200078e0238 */
[----:B------:R-:W-:Y:S01]  /*74c0*/  ISETP.GE.AND P1, PT, R36, c[0x0][0x17c], PT ;  /* 0x00005f0024007a0c */ /* 0x000fe20003f26270 */
[----:B------:R0:W-:Y:S01]  /*74d0*/  @P2 STG.E.U16 [R42.64], R12 ;  /* 0x0000000c2a002986 */ /* 0x0001e2000c101504 */
[----:B------:R-:W-:Y:S02]  /*74e0*/  ISETP.LT.AND P2, PT, R228, c[0x0][0x178], !P0 ;  /* 0x00005e00e4007a0c */ /* 0x000fe40004741270 */
[----:B------:R-:W-:Y:S01]  /*74f0*/  ISETP.LT.AND P0, PT, R244, c[0x0][0x178], !P0 ;  /* 0x00005e00f4007a0c */ /* 0x000fe20004701270 */
[----:B--2---:R-:W-:Y:S01]  /*7500*/  IMAD.WIDE R32, R45, 0x2, R2 ;  /* 0x000000022d207825 */ /* 0x004fe200078e0202 */
[----:B------:R-:W-:-:S03]  /*7510*/  IADD3 R0, R224, 0x29, RZ ;  /* 0x00000029e0007810 */ /* 0x000fc60007ffe0ff */
[----:B---3--:R-:W-:Y:S01]  /*7520*/  IMAD.WIDE R40, R47, 0x2, R2 ;  /* 0x000000022f287825 */ /* 0x008fe200078e0202 */
[----:B0-----:R-:W-:Y:S02]  /*7530*/  PRMT R43, R24, 0x7632, R43 ;  /* 0x00007632182b7816 */ /* 0x001fe4000000002b */
[----:B------:R-:W-:Y:S02]  /*7540*/  PRMT R12, R20, 0x7632, R12 ;  /* 0x00007632140c7816 */ /* 0x000fe4000000000c */
[----:B----4-:R-:W-:Y:S01]  /*7550*/  PRMT R24, R4, 0x7632, R24 ;  /* 0x0000763204187816 */ /* 0x010fe20000000018 */
[----:B------:R0:W-:Y:S01]  /*7560*/  @P2 STG.E.U16 [R32.64], R43 ;  /* 0x0000002b20002986 */ /* 0x0001e2000c101504 */
[----:B------:R-:W-:-:S03]  /*7570*/  ISETP.GE.AND P2, PT, R28, c[0x0][0x17c], PT ;  /* 0x00005f001c007a0c */ /* 0x000fc60003f46270 */
[----:B------:R2:W-:Y:S01]  /*7580*/  @P0 STG.E.U16 [R34.64], R48 ;  /* 0x0000003022000986 */ /* 0x0005e2000c101504 */
[----:B------:R-:W-:Y:S02]  /*7590*/  ISETP.GE.AND P0, PT, R0, c[0x0][0x17c], PT ;  /* 0x00005f0000007a0c */ /* 0x000fe40003f06270 */
        /* <DEDUP_REMOVED lines=8> */
[----:B------:R-:W-:Y:S01]  /*7620*/  IMAD.WIDE R32, R47, 0x2, R2 ;  /* 0x000000022f207825 */ /* 0x000fe200078e0202 */
[----:B------:R-:W-:-:S03]  /*7630*/  ISETP.LT.AND P4, PT, R244, c[0x0][0x178], !P4 ;  /* 0x00005e00f4007a0c */ /* 0x000fc60006781270 */
[C---:B--2---:R-:W-:Y:S01]  /*7640*/  IMAD.WIDE R34, R47.reuse, 0x2, R56 ;  /* 0x000000022f227825 */ /* 0x044fe200078e0238 */
[----:B------:R-:W-:Y:S01]  /*7650*/  IADD3 R47, R47, c[0x0][0x198], RZ ;  /* 0x000066002f2f7a10 */ /* 0x000fe20007ffe0ff */
[----:B------:R2:W-:Y:S01]  /*7660*/  @P3 STG.E.U16 [R32.64], R12 ;  /* 0x0000000c20003986 */ /* 0x0005e2000c101504 */
[----:B------:R-:W-:Y:S02]  /*7670*/  ISETP.GE.AND P3, PT, R0, c[0x0][0x17c], PT ;  /* 0x00005f0000007a0c */ /* 0x000fe40003f66270 */
[----:B------:R-:W-:Y:S01]  /*7680*/  IADD3 R0, R224, 0x2b, RZ ;  /* 0x0000002be0007810 */ /* 0x000fe20007ffe0ff */
[C---:B---3--:R-:W-:Y:S01]  /*7690*/  IMAD.WIDE R40, R47.reuse, 0x2, R2 ;  /* 0x000000022f287825 */ /* 0x048fe200078e0202 */
[----:B------:R3:W-:Y:S01]  /*76a0*/  @P5 STG.E.U16 [R34.64], R24 ;  /* 0x0000001822005986 */ /* 0x0007e2000c101504 */
[----:B------:R-:W-:Y:S02]  /*76b0*/  ISETP.LT.AND P5, PT, R228, c[0x0][0x178], !P1 ;  /* 0x00005e00e4007a0c */ /* 0x000fe40004fa1270 */
[C---:B0-----:R-:W-:Y:S01]  /*76c0*/  IMAD.WIDE R42, R47.reuse, 0x2, R56 ;  /* 0x000000022f2a7825 */ /* 0x041fe200078e0238 */
[----:B------:R-:W-:Y:S01]  /*76d0*/  IADD3 R47, R47, c[0x0][0x198], RZ ;  /* 0x000066002f2f7a10 */ /* 0x000fe20007ffe0ff */
[----:B------:R0:W-:Y:S01]  /*76e0*/  @P6 STG.E.U16 [R40.64], R16 ;  /* 0x0000001028006986 */ /* 0x0001e2000c101504 */
[----:B------:R-:W-:-:S02]  /*76f0*/  ISETP.LT.AND P1, PT, R244, c[0x0][0x178], !P1 ;  /* 0x00005e00f4007a0c */ /* 0x000fc40004f21270 */
[----:B------:R-:W-:Y:S01]  /*7700*/  PRMT R4, R16, 0x7632, R4 ;  /* 0x0000763210047816 */ /* 0x000fe20000000004 */
[----:B-1----:R1:W-:Y:S01]  /*7710*/  @P4 STG.E.U16 [R42.64], R8 ;  /* 0x000000082a004986 */ /* 0x0023e2000c101504 */
[----:B------:R-:W-:Y:S01]  /*7720*/  ISETP.LT.AND P4, PT, R228, c[0x0][0x178], !P2 ;  /* 0x00005e00e4007a0c */ /* 0x000fe20005781270 */
[C---:B--2---:R-:W-:Y:S01]  /*7730*/  IMAD.WIDE R32, R47.reuse, 0x2, R2 ;  /* 0x000000022f207825 */ /* 0x044fe200078e0202 */
[----:B------:R-:W-:Y:S02]  /*7740*/  ISETP.LT.AND P2, PT, R244, c[0x0][0x178], !P2 ;  /* 0x00005e00f4007a0c */ /* 0x000fe40005741270 */
[----:B------:R-:W-:Y:S01]  /*7750*/  PRMT R12, R8, 0x7632, R12 ;  /* 0x00007632080c7816 */ /* 0x000fe2000000000c */
[C---:B---3--:R-:W-:Y:S01]  /*7760*/  IMAD.WIDE R34, R47.reuse, 0x2, R56 ;  /* 0x000000022f227825 */ /* 0x048fe200078e0238 */
[----:B------:R-:W-:Y:S01]  /*7770*/  IADD3 R47, R47, c[0x0][0x198], RZ ;  /* 0x000066002f2f7a10 */ /* 0x000fe20007ffe0ff */
[----:B------:R2:W-:Y:S01]  /*7780*/  @P5 STG.E.U16 [R32.64], R4 ;  /* 0x0000000420005986 */ /* 0x0005e2000c101504 */
[----:B------:R-:W-:-:S02]  /*7790*/  ISETP.LT.AND P5, PT, R228, c[0x0][0x178], !P0 ;  /* 0x00005e00e4007a0c */ /* 0x000fc400047a1270 */
[C---:B------:R-:W-:Y:S01]  /*77a0*/  IADD3 R45, R47.reuse, c[0x0][0x198], RZ ;  /* 0x000066002f2d7a10 */ /* 0x040fe20007ffe0ff */
[C---:B0-----:R-:W-:Y:S01]  /*77b0*/  IMAD.WIDE R40, R47.reuse, 0x2, R2 ;  /* 0x000000022f287825 */ /* 0x041fe200078e0202 */
[----:B------:R0:W-:Y:S01]  /*77c0*/  @P1 STG.E.U16 [R34.64], R12 ;  /* 0x0000000c22001986 */ /* 0x0001e2000c101504 */
[----:B------:R-:W-:Y:S02]  /*77d0*/  ISETP.LT.AND P0, PT, R244, c[0x0][0x178], !P0 ;  /* 0x00005e00f4007a0c */ /* 0x000fe40004701270 */
[----:B-1----:R-:W-:Y:S01]  /*77e0*/  IMAD.WIDE R42, R47, 0x2, R56 ;  /* 0x000000022f2a7825 */ /* 0x002fe200078e0238 */
[----:B------:R1:W-:Y:S01]  /*77f0*/  @P4 STG.E.U16 [R40.64], R29 ;  /* 0x0000001d28004986 */ /* 0x0003e2000c101504 */
[----:B------:R-:W-:Y:S02]  /*7800*/  IADD3 R47, R45, c[0x0][0x198], RZ ;  /* 0x000066002d2f7a10 */ /* 0x000fe40007ffe0ff */
[----:B------:R-:W-:Y:S01]  /*7810*/  PRMT R16, R29, 0x7632, R16 ;  /* 0x000076321d107816 */ /* 0x000fe20000000010 */
[----:B------:R3:W-:Y:S01]  /*7820*/  @P2 STG.E.U16 [R42.64], R37 ;  /* 0x000000252a002986 */ /* 0x0007e2000c101504 */
[----:B------:R-:W-:Y:S01]  /*7830*/  ISETP.LT.AND P2, PT, R228, c[0x0][0x178], !P3 ;  /* 0x00005e00e4007a0c */ /* 0x000fe20005f41270 */
[----:B--2---:R-:W-:Y:S01]  /*7840*/  IMAD.WIDE R32, R45, 0x2, R2 ;  /* 0x000000022d207825 */ /* 0x004fe200078e0202 */
[----:B------:R-:W-:-:S02]  /*7850*/  ISETP.LT.AND P3, PT, R244, c[0x0][0x178], !P3 ;  /* 0x00005e00f4007a0c */ /* 0x000fc40005f61270 */
[----:B------:R-:W-:Y:S01]  /*7860*/  ISETP.GE.AND P6, PT, R0, c[0x0][0x17c], PT ;  /* 0x00005f0000007a0c */ /* 0x000fe20003fc6270 */
[----:B0-----:R-:W-:Y:S01]  /*7870*/  IMAD.WIDE R34, R47, 0x2, R2 ;  /* 0x000000022f227825 */ /* 0x001fe200078e0202 */
[----:B------:R-:W-:Y:S01]  /*7880*/  PRMT R8, R37, 0x7632, R8 ;  /* 0x0000763225087816 */ /* 0x000fe20000000008 */
[----:B------:R-:W-:Y:S01]  /*7890*/  @P5 STG.E.U16 [R32.64], R16 ;  /* 0x0000001020005986 */ /* 0x000fe2000c101504 */
[C---:B------:R-:W-:Y:S01]  /*78a0*/  IADD3 R0, R224.reuse, 0x2c, RZ ;  /* 0x0000002ce0007810 */ /* 0x040fe20007ffe0ff */
[--C-:B-1----:R-:W-:Y:S01]  /*78b0*/  IMAD.WIDE R28, R45, 0x2, R56.reuse ;  /* 0x000000022d1c7825 */ /* 0x102fe200078e0238 */
[----:B------:R-:W-:Y:S02]  /*78c0*/  IADD3 R4, R224, 0x2e, RZ ;  /* 0x0000002ee0047810 */ /* 0x000fe40007ffe0ff */
[----:B------:R-:W-:Y:S01]  /*78d0*/  ISETP.GE.AND P1, PT, R0, c[0x0][0x17c], PT ;  /* 0x00005f0000007a0c */ /* 0x000fe20003f26270 */
[C---:B------:R-:W-:Y:S01]  /*78e0*/  IMAD.WIDE R40, R47.reuse, 0x2, R56 ;  /* 0x000000022f287825 */ /* 0x040fe200078e0238 */
[----:B------:R0:W-:Y:S01]  /*78f0*/  @P0 STG.E.U16 [R28.64], R8 ;  /* 0x000000081c000986 */ /* 0x0001e2000c101504 */
[----:B------:R-:W-:-:S02]  /*7900*/  IADD3 R47, R47, c[0x0][0x198], RZ ;  /* 0x000066002f2f7a10 */ /* 0x000fc40007ffe0ff */
[----:B------:R-:W-:Y:S01]  /*7910*/  ISETP.GE.AND P5, PT, R4, c[0x0][0x17c], PT ;  /* 0x00005f0004007a0c */ /* 0x000fe20003fa6270 */
[----:B------:R1:W-:Y:S01]  /*7920*/  @P2 STG.E.U16 [R34.64], R25 ;  /* 0x0000001922002986 */ /* 0x0003e2000c101504 */
[----:B------:R-:W-:Y:S02]  /*7930*/  ISETP.LT.AND P2, PT, R228, c[0x0][0x178], !P6 ;  /* 0x00005e00e4007a0c */ /* 0x000fe40007741270 */
[----:B------:R-:W-:Y:S01]  /*7940*/  ISETP.LT.AND P6, PT, R244, c[0x0][0x178], !P6 ;  /* 0x00005e00f4007a0c */ /* 0x000fe200077c1270 */
[----:B------:R2:W-:Y:S01]  /*7950*/  @P3 STG.E.U16 [R40.64], R13 ;  /* 0x0000000d28003986 */ /* 0x0005e2000c101504 */
[----:B------:R-:W-:Y:S02]  /*7960*/  ISETP.LT.AND P3, PT, R228, c[0x0][0x178], !P1 ;  /* 0x00005e00e4007a0c */ /* 0x000fe40004f61270 */
[C---:B---3--:R-:W-:Y:S01]  /*7970*/  IADD3 R37, R47.reuse, c[0x0][0x198], RZ ;  /* 0x000066002f257a10 */ /* 0x048fe20007ffe0ff */
[----:B0-----:R-:W-:Y:S01]  /*7980*/  IMAD.WIDE R28, R47, 0x2, R2 ;  /* 0x000000022f1c7825 */ /* 0x001fe200078e0202 */
[----:B------:R-:W-:-:S02]  /*7990*/  IADD3 R0, R224, 0x2d, RZ ;  /* 0x0000002de0007810 */ /* 0x000fc40007ffe0ff */
[----:B------:R-:W-:Y:S01]  /*79a0*/  PRMT R4, R25, 0x7632, R4 ;  /* 0x0000763219047816 */ /* 0x000fe20000000004 */
[----:B-1----:R-:W-:Y:S01]  /*79b0*/  IMAD.WIDE R24, R37, 0x2, R2 ;  /* 0x0000000225187825 */ /* 0x002fe200078e0202 */
[----:B------:R-:W-:Y:S02]  /*79c0*/  PRMT R16, R13, 0x7632, R16 ;  /* 0x000076320d107816 */ /* 0x000fe40000000010 */
[----:B------:R-:W-:Y:S01]  /*79d0*/  ISETP.LT.AND P1, PT, R244, c[0x0][0x178], !P1 ;  /* 0x00005e00f4007a0c */ /* 0x000fe20004f21270 */
[--C-:B--2---:R-:W-:Y:S01]  /*79e0*/  IMAD.WIDE R12, R47, 0x2, R56.reuse ;  /* 0x000000022f0c7825 */ /* 0x104fe200078e0238 */
[----:B------:R-:W-:Y:S01]  /*79f0*/  ISETP.GE.AND P4, PT, R0, c[0x0][0x17c], PT ;  /* 0x00005f0000007a0c */ /* 0x000fe20003f86270 */
[----:B------:R0:W-:Y:S01]  /*7a00*/  @P2 STG.E.U16 [R28.64], R4 ;  /* 0x000000041c002986 */ /* 0x0001e2000c101504 */
[----:B------:R-:W-:Y:S01]  /*7a10*/  IADD3 R0, R224, 0x2f, RZ ;  /* 0x0000002fe0007810 */ /* 0x000fe20007ffe0ff */
[C---:B------:R-:W-:Y:S01]  /*7a20*/  IMAD.WIDE R32, R37.reuse, 0x2, R56 ;  /* 0x0000000225207825 */ /* 0x040fe200078e0238 */
[----:B------:R-:W-:Y:S01]  /*7a30*/  IADD3 R37, R37, c[0x0][0x198], RZ ;  /* 0x0000660025257a10 */ /* 0x000fe20007ffe0ff */
[----:B------:R1:W-:Y:S01]  /*7a40*/  @P6 STG.E.U16 [R12.64], R16 ;  /* 0x000000100c006986 */ /* 0x0003e2000c101504 */
[----:B------:R-:W-:-:S02]  /*7a50*/  ISETP.LT.AND P6, PT, R228, c[0x0][0x178], !P5 ;  /* 0x00005e00e4007a0c */ /* 0x000fc40006fc1270 */
[----:B------:R-:W-:Y:S01]  /*7a60*/  ISETP.LT.AND P5, PT, R244, c[0x0][0x178], !P5 ;  /* 0x00005e00f4007a0c */ /* 0x000fe20006fa1270 */
[----:B------:R2:W-:Y:S01]  /*7a70*/  @P3 STG.E.U16 [R24.64], R21 ;  /* 0x0000001518003986 */ /* 0x0005e2000c101504 */
[----:B------:R-:W-:Y:S02]  /*7a80*/  ISETP.LT.AND P3, PT, R228, c[0x0][0x178], !P4 ;  /* 0x00005e00e4007a0c */ /* 0x000fe40006761270 */
[----:B------:R-:W-:Y:S01]  /*7a90*/  ISETP.LT.AND P4, PT, R244, c[0x0][0x178], !P4 ;  /* 0x00005e00f4007a0c */ /* 0x000fe20006781270 */
[----:B------:R3:W-:Y:S01]  /*7aa0*/  @P1 STG.E.U16 [R32.64], R5 ;  /* 0x0000000520001986 */ /* 0x0007e2000c101504 */
[----:B------:R-:W-:Y:S02]  /*7ab0*/  ISETP.GE.AND P0, PT, R0, c[0x0][0x17c], PT ;  /* 0x00005f0000007a0c */ /* 0x000fe40003f06270 */
[C---:B0-----:R-:W-:Y:S01]  /*7ac0*/  IADD3 R29, R37.reuse, c[0x0][0x198], RZ ;  /* 0x00006600251d7a10 */ /* 0x041fe20007ffe0ff */
[----:B-1----:R-:W-:Y:S01]  /*7ad0*/  IMAD.WIDE R12, R37, 0x2, R2 ;  /* 0x00000002250c7825 */ /* 0x002fe200078e0202 */
[----:B------:R-:W-:-:S02]  /*7ae0*/  IADD3 R0, R224, 0x30, RZ ;  /* 0x00000030e0007810 */ /* 0x000fc40007ffe0ff */
[----:B------:R-:W-:Y:S02]  /*7af0*/  IADD3 R8, R224, 0x31, RZ ;  /* 0x00000031e0087810 */ /* 0x000fe40007ffe0ff */
[----:B--2---:R-:W-:Y:S01]  /*7b00*/  PRMT R25, R21, 0x7632, R25 ;  /* 0x0000763215197816 */ /* 0x004fe20000000019 */
[----:B------:R-:W-:Y:S01]  /*7b10*/  IMAD.WIDE R20, R29, 0x2, R2 ;  /* 0x000000021d147825 */ /* 0x000fe200078e0202 */
[----:B------:R-:W-:Y:S02]  /*7b20*/  ISETP.GE.AND P2, PT, R0, c[0x0][0x17c], PT ;  /* 0x00005f0000007a0c */ /* 0x000fe40003f46270 */
[----:B---3--:R-:W-:Y:S01]  /*7b30*/  PRMT R33, R5, 0x7632, R33 ;  /* 0x0000763205217816 */ /* 0x008fe20000000021 */
[----:B------:R-:W-:Y:S01]  /*7b40*/  IMAD.WIDE R4, R37, 0x2, R56 ;  /* 0x0000000225047825 */ /* 0x000fe200078e0238 */
[----:B------:R0:W-:Y:S01]  /*7b50*/  @P3 STG.E.U16 [R12.64], R25 ;  /* 0x000000190c003986 */ /* 0x0001e2000c101504 */
[----:B------:R-:W-:Y:S02]  /*7b60*/  PRMT R28, R9, 0x7632, R28 ;  /* 0x00007632091c7816 */ /* 0x000fe4000000001c */
[----:B------:R-:W-:Y:S01]  /*7b70*/  ISETP.GE.AND P1, PT, R8, c[0x0][0x17c], PT ;  /* 0x00005f0008007a0c */ /* 0x000fe20003f26270 */
[----:B------:R1:W-:Y:S01]  /*7b80*/  @P4 STG.E.U16 [R4.64], R33 ;  /* 0x0000002104004986 */ /* 0x0003e2000c101504 */
[----:B------:R-:W-:-:S02]  /*7b90*/  ISETP.LT.AND P4, PT, R228, c[0x0][0x178], !P0 ;  /* 0x00005e00e4007a0c */ /* 0x000fc40004781270 */
[----:B------:R-:W-:Y:S01]  /*7ba0*/  ISETP.LT.AND P0, PT, R244, c[0x0][0x178], !P0 ;  /* 0x00005e00f4007a0c */ /* 0x000fe20004701270 */
[----:B------:R-:W-:Y:S01]  /*7bb0*/  @P6 STG.E.U16 [R20.64], R17 ;  /* 0x0000001114006986 */ /* 0x000fe2000c101504 */
[----:B------:R-:W-:Y:S01]  /*7bc0*/  IADD3 R0, R224, 0x32, RZ ;  /* 0x00000032e0007810 */ /* 0x000fe20007ffe0ff */
[C---:B0-----:R-:W-:Y:S01]  /*7bd0*/  IMAD.WIDE R24, R29.reuse, 0x2, R56 ;  /* 0x000000021d187825 */ /* 0x041fe200078e0238 */
[----:B------:R-:W-:Y:S02]  /*7be0*/  IADD3 R29, R29, c[0x0][0x198], RZ ;  /* 0x000066001d1d7a10 */ /* 0x000fe40007ffe0ff */
[----:B------:R-:W-:Y:S02]  /*7bf0*/  ISETP.GE.AND P3, PT, R0, c[0x0][0x17c], PT ;  /* 0x00005f0000007a0c */ /* 0x000fe40003f66270 */
[----:B------:R0:W-:Y:S01]  /*7c00*/  @P5 STG.E.U16 [R24.64], R9 ;  /* 0x0000000918005986 */ /* 0x0001e2000c101504 */
[----:B------:R-:W-:Y:S01]  /*7c10*/  IMAD.WIDE R12, R29, 0x2, R2 ;  /* 0x000000021d0c7825 */ /* 0x000fe200078e0202 */
[----:B------:R-:W-:-:S02]  /*7c20*/  ISETP.LT.AND P5, PT, R228, c[0x0][0x178], !P2 ;  /* 0x00005e00e4007a0c */ /* 0x000fc400057a1270 */
[----:B------:R-:W-:Y:S01]  /*7c30*/  ISETP.LT.AND P2, PT, R244, c[0x0][0x178], !P2 ;  /* 0x00005e00f4007a0c */ /* 0x000fe20005741270 */
[----:B-1----:R-:W-:Y:S01]  /*7c40*/  IMAD.WIDE R4, R29, 0x2, R56 ;  /* 0x000000021d047825 */ /* 0x002fe200078e0238 */
[----:B------:R-:W-:-:S04]  /*7c50*/  IADD3 R0, R224, 0x33, RZ ;  /* 0x00000033e0007810 */ /* 0x000fc80007ffe0ff */
[----:B------:R-:W-:Y:S02]  /*7c60*/  ISETP.GE.AND P6, PT, R0, c[0x0][0x17c], PT ;  /* 0x00005f0000007a0c */ /* 0x000fe40003fc6270 */
[----:B0-----:R-:W-:Y:S02]  /*7c70*/  PRMT R25, R17, 0x7632, R25 ;  /* 0x0000763211197816 */ /* 0x001fe40000000019 */
[----:B------:R-:W-:Y:S02]  /*7c80*/  IADD3 R17, R29, c[0x0][0x198], RZ ;  /* 0x000066001d117a10 */ /* 0x000fe40007ffe0ff */
[----:B------:R-:W-:Y:S01]  /*7c90*/  IADD3 R0, R224, 0x34, RZ ;  /* 0x00000034e0007810 */ /* 0x000fe20007ffe0ff */
[----:B------:R0:W-:Y:S01]  /*7ca0*/  @P4 STG.E.U16 [R12.64], R25 ;  /* 0x000000190c004986 */ /* 0x0001e2000c101504 */
[C---:B------:R-:W-:Y:S01]  /*7cb0*/  IADD3 R21, R17.reuse, c[0x0][0x198], RZ ;  /* 0x0000660011157a10 */ /* 0x040fe20007ffe0ff */
[C---:B------:R-:W-:Y:S01]  /*7cc0*/  IMAD.WIDE R8, R17.reuse, 0x2, R2 ;  /* 0x0000000211087825 */ /* 0x040fe200078e0202 */
[----:B------:R-:W-:Y:S01]  /*7cd0*/  ISETP.GE.AND P4, PT, R0, c[0x0][0x17c], PT ;  /* 0x00005f0000007a0c */ /* 0x000fe20003f86270 */
[----:B------:R1:W-:Y:S01]  /*7ce0*/  @P0 STG.E.U16 [R4.64], R28 ;  /* 0x0000001c04000986 */ /* 0x0003e2000c101504 */
[----:B------:R-:W-:Y:S01]  /*7cf0*/  ISETP.LT.AND P0, PT, R228, c[0x0][0x178], !P1 ;  /* 0x00005e00e4007a0c */ /* 0x000fe20004f01270 */
[----:B------:R-:W-:Y:S01]  /*7d00*/  IMAD.WIDE R16, R17, 0x2, R56 ;  /* 0x0000000211107825 */ /* 0x000fe200078e0238 */
[----:B------:R-:W-:Y:S01]  /*7d10*/  ISETP.LT.AND P1, PT, R244, c[0x0][0x178], !P1 ;  /* 0x00005e00f4007a0c */ /* 0x000fe20004f21270 */
[----:B------:R2:W-:Y:S01]  /*7d20*/  @P5 STG.E.U16 [R8.64], R30 ;  /* 0x0000001e08005986 */ /* 0x0005e2000c101504 */
[----:B------:R-:W-:Y:S01]  /*7d30*/  IADD3 R0, R224, 0x35, RZ ;  /* 0x00000035e0007810 */ /* 0x000fe20007ffe0ff */
[----:B0-----:R-:W-:-:S02]  /*7d40*/  IMAD.WIDE R12, R21, 0x2, R2 ;  /* 0x00000002150c7825 */ /* 0x001fc400078e0202 */
[----:B------:R0:W-:Y:S01]  /*7d50*/  @P2 STG.E.U16 [R16.64], R38 ;  /* 0x0000002610002986 */ /* 0x0001e2000c101504 */
[----:B------:R-:W-:Y:S01]  /*7d60*/  ISETP.LT.AND P2, PT, R228, c[0x0][0x178], !P6 ;  /* 0x00005e00e4007a0c */ /* 0x000fe20007741270 */
[C---:B-1----:R-:W-:Y:S01]  /*7d70*/  IMAD.WIDE R4, R21.reuse, 0x2, R56 ;  /* 0x0000000215047825 */ /* 0x042fe200078e0238 */
[----:B------:R-:W-:Y:S02]  /*7d80*/  IADD3 R21, R21, c[0x0][0x198], RZ ;  /* 0x0000660015157a10 */ /* 0x000fe40007ffe0ff */
[----:B------:R-:W-:Y:S02]  /*7d90*/  ISETP.LT.AND P6, PT, R244, c[0x0][0x178], !P6 ;  /* 0x00005e00f4007a0c */ /* 0x000fe400077c1270 */
[----:B--2---:R-:W-:Y:S02]  /*7da0*/  PRMT R9, R30, 0x7632, R9 ;  /* 0x000076321e097816 */ /* 0x004fe40000000009 */
[----:B------:R-:W-:Y:S02]  /*7db0*/  IADD3 R25, R21, c[0x0][0x198], RZ ;  /* 0x0000660015197a10 */ /* 0x000fe40007ffe0ff */
[----:B0-----:R-:W-:Y:S01]  /*7dc0*/  PRMT R17, R38, 0x7632, R17 ;  /* 0x0000763226117816 */ /* 0x001fe20000000011 */
[----:B------:R0:W-:Y:S01]  /*7dd0*/  @P0 STG.E.U16 [R12.64], R9 ;  /* 0x000000090c000986 */ /* 0x0001e2000c101504 */
[----:B------:R-:W-:-:S02]  /*7de0*/  ISETP.LT.AND P0, PT, R228, c[0x0][0x178], !P3 ;  /* 0x00005e00e4007a0c */ /* 0x000fc40005f01270 */
[----:B------:R-:W-:Y:S01]  /*7df0*/  ISETP.LT.AND P3, PT, R244, c[0x0][0x178], !P3 ;  /* 0x00005e00f4007a0c */ /* 0x000fe20005f61270 */
[----:B------:R1:W-:Y:S01]  /*7e00*/  @P1 STG.E.U16 [R4.64], R17 ;  /* 0x0000001104001986 */ /* 0x0003e2000c101504 */
[----:B------:R-:W-:Y:S02]  /*7e10*/  IADD3 R29, R25, c[0x0][0x198], RZ ;  /* 0x00006600191d7a10 */ /* 0x000fe40007ffe0ff */
[----:B------:R-:W-:Y:S02]  /*7e20*/  ISETP.GE.AND P5, PT, R0, c[0x0][0x17c], PT ;  /* 0x00005f0000007a0c */ /* 0x000fe40003fa6270 */
[----:B------:R-:W-:Y:S01]  /*7e30*/  IADD3 R0, R224, 0x36, RZ ;  /* 0x00000036e0007810 */ /* 0x000fe20007ffe0ff */
[----:B0-----:R-:W-:-:S03]  /*7e40*/  IMAD.WIDE R8, R21, 0x2, R2 ;  /* 0x0000000215087825 */ /* 0x001fc600078e0202 */
[----:B------:R-:W-:Y:S02]  /*7e50*/  ISETP.GE.AND P1, PT, R0, c[0x0][0x17c], PT ;  /* 0x00005f0000007a0c */ /* 0x000fe40003f26270 */
[----:B------:R-:W-:Y:S01]  /*7e60*/  IADD3 R0, R224, 0x37, RZ ;  /* 0x00000037e0007810 */ /* 0x000fe20007ffe0ff */
[----:B------:R-:W-:Y:S01]  /*7e70*/  IMAD.WIDE R12, R21, 0x2, R56 ;  /* 0x00000002150c7825 */ /* 0x000fe200078e0238 */
[----:B-1----:R-:W-:Y:S01]  /*7e80*/  PRMT R5, R26, 0x7632, R5 ;  /* 0x000076321a057816 */ /* 0x002fe20000000005 */
[----:B------:R0:W-:Y:S01]  /*7e90*/  @P0 STG.E.U16 [R8.64], R26 ;  /* 0x0000001a08000986 */ /* 0x0001e2000c101504 */
[----:B------:R-:W-:Y:S01]  /*7ea0*/  ISETP.GE.AND P0, PT, R0, c[0x0][0x17c], PT ;  /* 0x00005f0000007a0c */ /* 0x000fe20003f06270 */
[--C-:B------:R-:W-:Y:S01]  /*7eb0*/  IMAD.WIDE R16, R25, 0x2, R2.reuse ;  /* 0x0000000219107825 */ /* 0x100fe200078e0202 */
[----:B------:R-:W-:Y:S01]  /*7ec0*/  IADD3 R0, R224, 0x38, RZ ;  /* 0x00000038e0007810 */ /* 0x000fe20007ffe0ff */
[----:B------:R1:W-:Y:S01]  /*7ed0*/  @P3 STG.E.U16 [R12.64], R14 ;  /* 0x0000000e0c003986 */ /* 0x0003e2000c101504 */
[----:B------:R-:W-:Y:S01]  /*7ee0*/  ISETP.LT.AND P3, PT, R228, c[0x0][0x178], !P4 ;  /* 0x00005e00e4007a0c */ /* 0x000fe20006761270 */
[----:B------:R-:W-:Y:S01]  /*7ef0*/  IMAD.WIDE R20, R29, 0x2, R2 ;  /* 0x000000021d147825 */ /* 0x000fe200078e0202 */
[----:B------:R-:W-:Y:S01]  /*7f00*/  ISETP.LT.AND P4, PT, R244, c[0x0][0x178], !P4 ;  /* 0x00005e00f4007a0c */ /* 0x000fe20006781270 */
[----:B------:R2:W-:Y:S01]  /*7f10*/  @P2 STG.E.U16 [R16.64], R5 ;  /* 0x0000000510002986 */ /* 0x0005e2000c101504 */
[----:B------:R-:W-:-:S02]  /*7f20*/  ISETP.LT.AND P2, PT, R228, c[0x0][0x178], !P5 ;  /* 0x00005e00e4007a0c */ /* 0x000fc40006f41270 */
[----:B------:R-:W-:Y:S02]  /*7f30*/  ISETP.LT.AND P5, PT, R244, c[0x0][0x178], !P5 ;  /* 0x00005e00f4007a0c */ /* 0x000fe40006fa1270 */
[----:B0-----:R-:W-:Y:S02]  /*7f40*/  PRMT R9, R14, 0x7632, R9 ;  /* 0x000076320e097816 */ /* 0x001fe40000000009 */
[----:B-1----:R-:W-:Y:S01]  /*7f50*/  IADD3 R14, R224, 0x3a, RZ ;  /* 0x0000003ae00e7810 */ /* 0x002fe20007ffe0ff */
[----:B--2---:R-:W-:Y:S01]  /*7f60*/  IMAD.WIDE R4, R25, 0x2, R56 ;  /* 0x0000000219047825 */ /* 0x004fe200078e0238 */
[----:B------:R-:W-:-:S04]  /*7f70*/  IADD3 R25, R29, c[0x0][0x198], RZ ;  /* 0x000066001d197a10 */ /* 0x000fc80007ffe0ff */
[----:B------:R0:W-:Y:S01]  /*7f80*/  @P6 STG.E.U16 [R4.64], R9 ;  /* 0x0000000904006986 */ /* 0x0001e2000c101504 */
[----:B------:R-:W-:Y:S01]  /*7f90*/  IMAD.WIDE R12, R25, 0x2, R2 ;  /* 0x00000002190c7825 */ /* 0x000fe200078e0202 */
[----:B------:R-:W-:Y:S02]  /*7fa0*/  ISETP.GE.AND P6, PT, R0, c[0x0][0x17c], PT ;  /* 0x00005f0000007a0c */ /* 0x000fe40003fc6270 */
[----:B------:R1:W-:Y:S01]  /*7fb0*/  @P3 STG.E.U16 [R20.64], R22 ;  /* 0x0000001614003986 */ /* 0x0003e2000c101504 */
[----:B------:R-:W-:-:S04]  /*7fc0*/  IADD3 R0, R224, 0x39, RZ ;  /* 0x00000039e0007810 */ /* 0x000fc80007ffe0ff */
[----:B------:R-:W-:Y:S02]  /*7fd0*/  ISETP.GE.AND P3, PT, R0, c[0x0][0x17c], PT ;  /* 0x00005f0000007a0c */ /* 0x000fe40003f66270 */
[----:B------:R-:W-:Y:S01]  /*7fe0*/  IADD3 R0, R224, 0x3b, RZ ;  /* 0x0000003be0007810 */ /* 0x000fe20007ffe0ff */
[----:B0-----:R-:W-:Y:S01]  /*7ff0*/  IMAD.WIDE R8, R29, 0x2, R56 ;  /* 0x000000021d087825 */ /* 0x001fe200078e0238 */
[----:B------:R-:W-:Y:S02]  /*8000*/  PRMT R5, R22, 0x7632, R5 ;  /* 0x0000763216057816 */ /* 0x000fe40000000005 */
[----:B-1----:R-:W-:Y:S02]  /*8010*/  IADD3 R21, R25, c[0x0][0x198], RZ ;  /* 0x0000660019157a10 */ /* 0x002fe40007ffe0ff */
[----:B------:R0:W-:Y:S01]  /*8020*/  @P4 STG.E.U16 [R8.64], R6 ;  /* 0x0000000608004986 */ /* 0x0001e2000c101504 */
[----:B------:R-:W-:Y:S02]  /*8030*/  ISETP.LT.AND P4, PT, R228, c[0x0][0x178], !P1 ;  /* 0x00005e00e4007a0c */ /* 0x000fe40004f81270 */
[----:B------:R-:W-:Y:S01]  /*8040*/  ISETP.LT.AND P1, PT, R244, c[0x0][0x178], !P1 ;  /* 0x00005e00f4007a0c */ /* 0x000fe20004f21270 */
[----:B------:R1:W-:Y:S01]  /*8050*/  @P2 STG.E.U16 [R12.64], R5 ;  /* 0x000000050c002986 */ /* 0x0003e2000c101504 */
[----:B------:R-:W-:Y:S01]  /*8060*/  PRMT R20, R6, 0x7632, R20 ;  /* 0x0000763206147816 */ /* 0x000fe20000000014 */
[----:B------:R-:W-:Y:S01]  /*8070*/  IMAD.WIDE R16, R21, 0x2, R2 ;  /* 0x0000000215107825 */ /* 0x000fe200078e0202 */
[----:B------:R-:W-:-:S02]  /*8080*/  ISETP.GE.AND P2, PT, R14, c[0x0][0x17c], PT ;  /* 0x00005f000e007a0c */ /* 0x000fc40003f46270 */
[----:B------:R-:W-:Y:S01]  /*8090*/  PRMT R14, R10, 0x7632, R14 ;  /* 0x000076320a0e7816 */ /* 0x000fe2000000000e */
[----:B0-----:R-:W-:Y:S01]  /*80a0*/  IMAD.WIDE R8, R21, 0x2, R56 ;  /* 0x0000000215087825 */ /* 0x001fe200078e0238 */
[----:B------:R-:W-:-:S03]  /*80b0*/  PRMT R6, R18, 0x7632, R6 ;  /* 0x0000763212067816 */ /* 0x000fc60000000006 */
[----:B-1----:R-:W-:Y:S01]  /*80c0*/  IMAD.WIDE R4, R25, 0x2, R56 ;  /* 0x0000000219047825 */ /* 0x002fe200078e0238 */
[----:B------:R-:W-:-:S04]  /*80d0*/  IADD3 R13, R21, c[0x0][0x198], RZ ;  /* 0x00006600150d7a10 */ /* 0x000fc80007ffe0ff */
[----:B------:R0:W-:Y:S01]  /*80e0*/  @P5 STG.E.U16 [R4.64], R20 ;  /* 0x0000001404005986 */ /* 0x0001e2000c101504 */
[C---:B------:R-:W-:Y:S02]  /*80f0*/  IADD3 R21, R13.reuse, c[0x0][0x198], RZ ;  /* 0x000066000d157a10 */ /* 0x040fe40007ffe0ff */
[----:B------:R-:W-:Y:S01]  /*8100*/  ISETP.GE.AND P5, PT, R0, c[0x0][0x17c], PT ;  /* 0x00005f0000007a0c */ /* 0x000fe20003fa6270 */
[----:B------:R1:W-:Y:S01]  /*8110*/  @P4 STG.E.U16 [R16.64], R18 ;  /* 0x0000001210004986 */ /* 0x0003e2000c101504 */
[----:B------:R-:W-:Y:S02]  /*8120*/  ISETP.LT.AND P4, PT, R228, c[0x0][0x178], !P0 ;  /* 0x00005e00e4007a0c */ /* 0x000fe40004781270 */
[----:B------:R-:W-:Y:S01]  /*8130*/  ISETP.LT.AND P0, PT, R244, c[0x0][0x178], !P0 ;  /* 0x00005e00f4007a0c */ /* 0x000fe20004701270 */
[----:B------:R2:W-:Y:S01]  /*8140*/  @P1 STG.E.U16 [R8.64], R10 ;  /* 0x0000000a08001986 */ /* 0x0005e2000c101504 */
[----:B------:R-:W-:Y:S02]  /*8150*/  ISETP.LT.AND P1, PT, R228, c[0x0][0x178], !P6 ;  /* 0x00005e00e4007a0c */ /* 0x000fe40007721270 */
[----:B------:R-:W-:Y:S01]  /*8160*/  ISETP.LT.AND P6, PT, R244, c[0x0][0x178], !P6 ;  /* 0x00005e00f4007a0c */ /* 0x000fe200077c1270 */
[----:B0-----:R-:W-:Y:S01]  /*8170*/  IMAD.WIDE R4, R13, 0x2, R2 ;  /* 0x000000020d047825 */ /* 0x001fe200078e0202 */
[----:B------:R-:W-:-:S03]  /*8180*/  IADD3 R0, R224, 0x3c, RZ ;  /* 0x0000003ce0007810 */ /* 0x000fc60007ffe0ff */
[----:B------:R-:W-:Y:S01]  /*8190*/  IMAD.WIDE R12, R13, 0x2, R56 ;  /* 0x000000020d0c7825 */ /* 0x000fe200078e0238 */
[----:B-1----:R-:W-:Y:S01]  /*81a0*/  PRMT R18, R39, 0x7632, R18 ;  /* 0x0000763227127816 */ /* 0x002fe20000000012 */
[----:B------:R0:W-:Y:S01]  /*81b0*/  @P4 STG.E.U16 [R4.64], R6 ;  /* 0x0000000604004986 */ /* 0x0001e2000c101504 */
[----:B------:R-:W-:Y:S01]  /*81c0*/  ISETP.GE.AND P4, PT, R0, c[0x0][0x17c], PT ;  /* 0x00005f0000007a0c */ /* 0x000fe20003f86270 */
[----:B--2---:R-:W-:Y:S01]  /*81d0*/  IMAD.WIDE R8, R21, 0x2, R2 ;  /* 0x0000000215087825 */ /* 0x004fe200078e0202 */
[----:B------:R-:W-:Y:S01]  /*81e0*/  PRMT R10, R31, 0x7632, R10 ;  /* 0x000076321f0a7816 */ /* 0x000fe2000000000a */
[----:B------:R1:W-:Y:S01]  /*81f0*/  @P0 STG.E.U16 [R12.64], R14 ;  /* 0x0000000e0c000986 */ /* 0x0003e2000c101504 */
[----:B------:R-:W-:Y:S01]  /*8200*/  ISETP.LT.AND P0, PT, R228, c[0x0][0x178], !P3 ;  /* 0x00005e00e4007a0c */ /* 0x000fe20005f01270 */
[C---:B------:R-:W-:Y:S01]  /*8210*/  IMAD.WIDE R16, R21.reuse, 0x2, R56 ;  /* 0x0000000215107825 */ /* 0x040fe200078e0238 */
[----:B------:R-:W-:Y:S01]  /*8220*/  ISETP.LT.AND P3, PT, R244, c[0x0][0x178], !P3 ;  /* 0x00005e00f4007a0c */ /* 0x000fe20005f61270 */
[----:B------:R2:W-:Y:S01]  /*8230*/  @P1 STG.E.U16 [R8.64], R31 ;  /* 0x0000001f08001986 */ /* 0x0005e2000c101504 */
[----:B------:R-:W-:-:S02]  /*8240*/  IADD3 R21, R21, c[0x0][0x198], RZ ;  /* 0x0000660015157a10 */ /* 0x000fc40007ffe0ff */
[----:B------:R-:W-:Y:S01]  /*8250*/  ISETP.LT.AND P1, PT, R228, c[0x0][0x178], !P2 ;  /* 0x00005e00e4007a0c */ /* 0x000fe20005721270 */
[----:B------:R3:W-:Y:S01]  /*8260*/  @P6 STG.E.U16 [R16.64], R39 ;  /* 0x0000002710006986 */ /* 0x0007e2000c101504 */
[C---:B------:R-:W-:Y:S01]  /*8270*/  IADD3 R25, R21.reuse, c[0x0][0x198], RZ ;  /* 0x0000660015197a10 */ /* 0x040fe20007ffe0ff */
[--C-:B0-----:R-:W-:Y:S01]  /*8280*/  IMAD.WIDE R4, R21, 0x2, R2.reuse ;  /* 0x0000000215047825 */ /* 0x101fe200078e0202 */
[----:B------:R-:W-:Y:S02]  /*8290*/  ISETP.LT.AND P2, PT, R244, c[0x0][0x178], !P2 ;  /* 0x00005e00f4007a0c */ /* 0x000fe40005741270 */
[C---:B------:R-:W-:Y:S01]  /*82a0*/  IADD3 R0, R224.reuse, 0x3e, RZ ;  /* 0x0000003ee0007810 */ /* 0x040fe20007ffe0ff */
[----:B-1----:R-:W-:Y:S01]  /*82b0*/  IMAD.WIDE R12, R25, 0x2, R2 ;  /* 0x00000002190c7825 */ /* 0x002fe200078e0202 */
[----:B------:R0:W-:Y:S01]  /*82c0*/  @P0 STG.E.U16 [R4.64], R10 ;  /* 0x0000000a04000986 */ /* 0x0001e2000c101504 */
[----:B------:R-:W-:Y:S02]  /*82d0*/  IADD3 R6, R224, 0x3d, RZ ;  /* 0x0000003de0067810 */ /* 0x000fe40007ffe0ff */
[----:B--2---:R-:W-:Y:S01]  /*82e0*/  IMAD.WIDE R8, R21, 0x2, R56 ;  /* 0x0000000215087825 */ /* 0x004fe200078e0238 */
[----:B------:R-:W-:-:S02]  /*82f0*/  ISETP.GE.AND P0, PT, R0, c[0x0][0x17c], PT ;  /* 0x00005f0000007a0c */ /* 0x000fc40003f06270 */
[----:B---3--:R-:W-:Y:S02]  /*8300*/  IADD3 R17, R25, c[0x0][0x198], RZ ;  /* 0x0000660019117a10 */ /* 0x008fe40007ffe0ff */
[----:B------:R1:W-:Y:S01]  /*8310*/  @P3 STG.E.U16 [R8.64], R18 ;  /* 0x0000001208003986 */ /* 0x0003e2000c101504 */
[C---:B------:R-:W-:Y:S02]  /*8320*/  ISETP.LT.AND P3, PT, R228.reuse, c[0x0][0x178], !P4 ;  /* 0x00005e00e4007a0c */ /* 0x040fe40006761270 */
[----:B------:R-:W-:Y:S01]  /*8330*/  IADD3 R21, R17, c[0x0][0x198], RZ ;  /* 0x0000660011157a10 */ /* 0x000fe20007ffe0ff */
[----:B------:R2:W-:Y:S01]  /*8340*/  @P1 STG.E.U16 [R12.64], R27 ;  /* 0x0000001b0c001986 */ /* 0x0005e2000c101504 */
[----:B------:R-:W-:Y:S01]  /*8350*/  ISETP.LT.AND P1, PT, R228, c[0x0][0x178], !P5 ;  /* 0x00005e00e4007a0c */ /* 0x000fe20006f21270 */
[----:B0-----:R-:W-:Y:S01]  /*8360*/  IMAD.WIDE R4, R25, 0x2, R56 ;  /* 0x0000000219047825 */ /* 0x001fe200078e0238 */
[----:B------:R-:W-:Y:S02]  /*8370*/  ISETP.LT.AND P5, PT, R244, c[0x0][0x178], !P5 ;  /* 0x00005e00f4007a0c */ /* 0x000fe40006fa1270 */
[----:B------:R-:W-:-:S02]  /*8380*/  ISETP.GE.AND P6, PT, R6, c[0x0][0x17c], PT ;  /* 0x00005f0006007a0c */ /* 0x000fc40003fc6270 */
[----:B------:R-:W-:Y:S01]  /*8390*/  PRMT R0, R27, 0x7632, R0 ;  /* 0x000076321b007816 */ /* 0x000fe20000000000 */
[----:B-1----:R-:W-:Y:S01]  /*83a0*/  IMAD.WIDE R8, R17, 0x2, R2 ;  /* 0x0000000211087825 */ /* 0x002fe200078e0202 */
[----:B------:R-:W-:Y:S01]  /*83b0*/  PRMT R6, R15, 0x7632, R6 ;  /* 0x000076320f067816 */ /* 0x000fe20000000006 */
[----:B------:R0:W-:Y:S01]  /*83c0*/  @P2 STG.E.U16 [R4.64], R15 ;  /* 0x0000000f04002986 */ /* 0x0001e2000c101504 */
[----:B------:R-:W-:Y:S01]  /*83d0*/  IADD3 R224, R224, 0x3f, RZ ;  /* 0x0000003fe0e07810 */ /* 0x000fe20007ffe0ff */
[----:B--2---:R-:W-:Y:S01]  /*83e0*/  IMAD.WIDE R12, R17, 0x2, R56 ;  /* 0x00000002110c7825 */ /* 0x004fe200078e0238 */
[----:B------:R-:W-:Y:S01]  /*83f0*/  ISETP.LT.AND P4, PT, R244, c[0x0][0x178], !P4 ;  /* 0x00005e00f4007a0c */ /* 0x000fe20006781270 */
[----:B------:R1:W-:Y:S01]  /*8400*/  @P1 STG.E.U16 [R8.64], R0 ;  /* 0x0000000008001986 */ /* 0x0003e2000c101504 */
[C---:B------:R-:W-:Y:S01]  /*8410*/  IADD3 R25, R21.reuse, c[0x0][0x198], RZ ;  /* 0x0000660015197a10 */ /* 0x040fe20007ffe0ff */
[----:B------:R-:W-:Y:S01]  /*8420*/  IMAD.WIDE R16, R21, 0x2, R2 ;  /* 0x0000000215107825 */ /* 0x000fe200078e0202 */
[----:B------:R-:W-:Y:S01]  /*8430*/  ISETP.GE.AND P2, PT, R224, c[0x0][0x17c], PT ;  /* 0x00005f00e0007a0c */ /* 0x000fe20003f46270 */
[----:B------:R2:W-:Y:S01]  /*8440*/  @P5 STG.E.U16 [R12.64], R6 ;  /* 0x000000060c005986 */ /* 0x0005e2000c101504 */
[----:B------:R-:W-:-:S02]  /*8450*/  ISETP.LT.AND P5, PT, R228, c[0x0][0x178], !P6 ;  /* 0x00005e00e4007a0c */ /* 0x000fc400077a1270 */
[----:B------:R-:W-:Y:S01]  /*8460*/  ISETP.LT.AND P6, PT, R244, c[0x0][0x178], !P6 ;  /* 0x00005e00f4007a0c */ /* 0x000fe200077c1270 */
[----:B------:R3:W-:Y:S01]  /*8470*/  @P3 STG.E.U16 [R16.64], R23 ;  /* 0x0000001710003986 */ /* 0x0007e2000c101504 */
[----:B------:R-:W-:Y:S01]  /*8480*/  ISETP.LT.AND P3, PT, R228, c[0x0][0x178], !P0 ;  /* 0x00005e00e4007a0c */ /* 0x000fe20004761270 */
[----:B0-----:R-:W-:Y:S01]  /*8490*/  IMAD.WIDE R4, R21, 0x2, R56 ;  /* 0x0000000215047825 */ /* 0x001fe200078e0238 */
[----:B------:R-:W-:Y:S02]  /*84a0*/  ISETP.LT.AND P0, PT, R244, c[0x0][0x178], !P0 ;  /* 0x00005e00f4007a0c */ /* 0x000fe40004701270 */
[C---:B------:R-:W-:Y:S01]  /*84b0*/  IADD3 R27, R25.reuse, c[0x0][0x198], RZ ;  /* 0x00006600191b7a10 */ /* 0x040fe20007ffe0ff */
[C---:B-1----:R-:W-:Y:S01]  /*84c0*/  IMAD.WIDE R8, R25.reuse, 0x2, R2 ;  /* 0x0000000219087825 */ /* 0x042fe200078e0202 */
[----:B------:R-:W-:Y:S01]  /*84d0*/  ISETP.LT.AND P1, PT, R228, c[0x0][0x178], !P2 ;  /* 0x00005e00e4007a0c */ /* 0x000fe20005721270 */
[----:B------:R0:W-:Y:S01]  /*84e0*/  @P4 STG.E.U16 [R4.64], R7 ;  /* 0x0000000704004986 */ /* 0x0001e2000c101504 */
[----:B------:R-:W-:Y:S01]  /*84f0*/  ISETP.LT.AND P2, PT, R244, c[0x0][0x178], !P2 ;  /* 0x00005e00f4007a0c */ /* 0x000fe20005741270 */
[----:B--2---:R-:W-:Y:S01]  /*8500*/  IMAD.WIDE R12, R25, 0x2, R56 ;  /* 0x00000002190c7825 */ /* 0x004fe200078e0238 */
[----:B------:R-:W-:-:S02]  /*8510*/  IADD3 R21, R27, c[0x0][0x198], RZ ;  /* 0x000066001b157a10 */ /* 0x000fc40007ffe0ff */
[----:B------:R-:W-:Y:S01]  /*8520*/  PRMT R0, R23, 0x7632, R0 ;  /* 0x0000763217007816 */ /* 0x000fe20000000000 */
[----:B------:R-:W-:Y:S01]  /*8530*/  IMAD.WIDE R14, R27, 0x2, R2 ;  /* 0x000000021b0e7825 */ /* 0x000fe200078e0202 */
[----:B------:R-:W-:-:S03]  /*8540*/  PRMT R6, R7, 0x7632, R6 ;  /* 0x0000763207067816 */ /* 0x000fc60000000006 */
[----:B---3--:R-:W-:Y:S01]  /*8550*/  IMAD.WIDE R16, R27, 0x2, R56 ;  /* 0x000000021b107825 */ /* 0x008fe200078e0238 */
[----:B------:R1:W-:Y:S01]  /*8560*/  @P5 STG.E.U16 [R8.64], R0 ;  /* 0x0000000008005986 */ /* 0x0003e2000c101504 */
[----:B0-----:R-:W-:Y:S02]  /*8570*/  PRMT R5, R19, 0x7632, R5 ;  /* 0x0000763213057816 */ /* 0x001fe40000000005 */
[C---:B------:R-:W-:Y:S01]  /*8580*/  IMAD.WIDE R2, R21.reuse, 0x2, R2 ;  /* 0x0000000215027825 */ /* 0x040fe200078e0202 */
[----:B------:R1:W-:Y:S03]  /*8590*/  @P6 STG.E.U16 [R12.64], R6 ;  /* 0x000000060c006986 */ /* 0x0003e6000c101504 */
[----:B------:R-:W-:Y:S01]  /*85a0*/  IMAD.WIDE R56, R21, 0x2, R56 ;  /* 0x0000000215387825 */ /* 0x000fe200078e0238 */
[----:B------:R1:W-:Y:S04]  /*85b0*/  @P3 STG.E.U16 [R14.64], R19 ;  /* 0x000000130e003986 */ /* 0x0003e8000c101504 */
[----:B------:R1:W-:Y:S04]  /*85c0*/  @P0 STG.E.U16 [R16.64], R11 ;  /* 0x0000000b10000986 */ /* 0x0003e8000c101504 */
[----:B------:R1:W-:Y:S01]  /*85d0*/  @P1 STG.E.U16 [R2.64], R5 ;  /* 0x0000000502001986 */ /* 0x0003e2000c101504 */
[----:B------:R-:W-:Y:S05]  /*85e0*/  @!P2 EXIT ;  /* 0x000000000000a94d */ /* 0x000fea0003800000 */
[----:B------:R-:W-:-:S05]  /*85f0*/  PRMT R28, R11, 0x7632, R28 ;  /* 0x000076320b1c7816 */ /* 0x000fca000000001c */
[----:B------:R-:W-:Y:S01]  /*8600*/  STG.E.U16 [R56.64], R28 ;  /* 0x0000001c38007986 */ /* 0x000fe2000c101504 */
[----:B------:R-:W-:Y:S05]  /*8610*/  EXIT ;  /* 0x000000000000794d */ /* 0x000fea0003800000 */
.L_x_4:
[----:B------:R-:W-:-:S00]  /*8620*/  BRA `(.L_x_4) ;  /* 0xfffffff000007947 */ /* 0x000fc0000383ffff */
[----:B------:R-:W-:-:S00]  /*8630*/  NOP ;  /* 0x0000000000007918 */ /* 0x000fc00000000000 */
        /* <DEDUP_REMOVED lines=12> */
.L_x_5:


//--------------------- .nv.shared.matmul_kernel  --------------------------
	.section	.nv.shared.matmul_kernel,"aw",@nobits
	.sectionflags	@""
	.align	16
